//
// Generated by NVIDIA NVVM Compiler
//
// Compiler Build ID: CL-36424714
// Cuda compilation tools, release 13.0, V13.0.88
// Based on NVVM 20.0.0
//

.version 9.0
.target sm_100
.address_size 64

	// .globl	_Z22ConvertRgb2Gray_KernelP8PPMPixeliiPh
.const .align 4 .b8 x_sobel[36] = {1, 0, 0, 0, 0, 0, 0, 0, 255, 255, 255, 255, 2, 0, 0, 0, 0, 0, 0, 0, 254, 255, 255, 255, 1, 0, 0, 0, 0, 0, 0, 0, 255, 255, 255, 255};
.const .align 4 .b8 y_sobel[36] = {1, 0, 0, 0, 2, 0, 0, 0, 1, 0, 0, 0, 0, 0, 0, 0, 0, 0, 0, 0, 0, 0, 0, 0, 255, 255, 255, 255, 254, 255, 255, 255, 255, 255, 255, 255};
// _ZZ23ComputeEnergy_Kernel_v1PhiiPiE12sharedPixels has been demoted

.visible .entry _Z22ConvertRgb2Gray_KernelP8PPMPixeliiPh(
	.param .u64 .ptr .align 1 _Z22ConvertRgb2Gray_KernelP8PPMPixeliiPh_param_0,
	.param .u32 _Z22ConvertRgb2Gray_KernelP8PPMPixeliiPh_param_1,
	.param .u32 _Z22ConvertRgb2Gray_KernelP8PPMPixeliiPh_param_2,
	.param .u64 .ptr .align 1 _Z22ConvertRgb2Gray_KernelP8PPMPixeliiPh_param_3
)
{
	.reg .pred 	%p<4>;
	.reg .b16 	%rs<4>;
	.reg .b32 	%r<13>;
	.reg .b32 	%f<7>;
	.reg .b64 	%rd<9>;

	ld.param.u64 	%rd1, [_Z22ConvertRgb2Gray_KernelP8PPMPixeliiPh_param_0];
	ld.param.u32 	%r3, [_Z22ConvertRgb2Gray_KernelP8PPMPixeliiPh_param_1];
	ld.param.u32 	%r4, [_Z22ConvertRgb2Gray_KernelP8PPMPixeliiPh_param_2];
	ld.param.u64 	%rd2, [_Z22ConvertRgb2Gray_KernelP8PPMPixeliiPh_param_3];
	mov.u32 	%r5, %ctaid.y;
	mov.u32 	%r6, %ntid.y;
	mov.u32 	%r7, %tid.y;
	mad.lo.s32 	%r1, %r5, %r6, %r7;
	mov.u32 	%r8, %ctaid.x;
	mov.u32 	%r9, %ntid.x;
	mov.u32 	%r10, %tid.x;
	mad.lo.s32 	%r2, %r8, %r9, %r10;
	setp.ge.s32 	%p1, %r1, %r4;
	setp.ge.s32 	%p2, %r2, %r3;
	or.pred  	%p3, %p2, %p1;
	@%p3 bra 	$L__BB0_2;
	cvta.to.global.u64 	%rd3, %rd1;
	cvta.to.global.u64 	%rd4, %rd2;
	mad.lo.s32 	%r11, %r3, %r1, %r2;
	cvt.s64.s32 	%rd5, %r11;
	mul.wide.s32 	%rd6, %r11, 3;
	add.s64 	%rd7, %rd3, %rd6;
	ld.global.u8 	%rs1, [%rd7];
	cvt.rn.f32.u16 	%f1, %rs1;
	ld.global.u8 	%rs2, [%rd7+1];
	cvt.rn.f32.u16 	%f2, %rs2;
	mul.f32 	%f3, %f2, 0f3F1645A2;
	fma.rn.f32 	%f4, %f1, 0f3E991687, %f3;
	ld.global.u8 	%rs3, [%rd7+2];
	cvt.rn.f32.u16 	%f5, %rs3;
	fma.rn.f32 	%f6, %f5, 0f3DE978D5, %f4;
	cvt.rzi.u32.f32 	%r12, %f6;
	add.s64 	%rd8, %rd4, %rd5;
	st.global.u8 	[%rd8], %r12;
$L__BB0_2:
	ret;

}
	// .globl	_Z27ComputeImportanceMap_KernelPhPiii
.visible .entry _Z27ComputeImportanceMap_KernelPhPiii(
	.param .u64 .ptr .align 1 _Z27ComputeImportanceMap_KernelPhPiii_param_0,
	.param .u64 .ptr .align 1 _Z27ComputeImportanceMap_KernelPhPiii_param_1,
	.param .u32 _Z27ComputeImportanceMap_KernelPhPiii_param_2,
	.param .u32 _Z27ComputeImportanceMap_KernelPhPiii_param_3
)
{
	.reg .pred 	%p<31>;
	.reg .b32 	%r<109>;
	.reg .b64 	%rd<23>;

	ld.param.u64 	%rd7, [_Z27ComputeImportanceMap_KernelPhPiii_param_0];
	ld.param.u64 	%rd6, [_Z27ComputeImportanceMap_KernelPhPiii_param_1];
	ld.param.u32 	%r44, [_Z27ComputeImportanceMap_KernelPhPiii_param_2];
	ld.param.u32 	%r46, [_Z27ComputeImportanceMap_KernelPhPiii_param_3];
	cvta.to.global.u64 	%rd1, %rd7;
	mov.u32 	%r47, %tid.x;
	mov.u32 	%r48, %ctaid.x;
	mov.u32 	%r49, %ntid.x;
	mad.lo.s32 	%r1, %r48, %r49, %r47;
	mov.u32 	%r50, %tid.y;
	mov.u32 	%r51, %ctaid.y;
	mov.u32 	%r52, %ntid.y;
	mad.lo.s32 	%r53, %r51, %r52, %r50;
	setp.ge.s32 	%p3, %r1, %r44;
	setp.ge.s32 	%p4, %r53, %r46;
	or.pred  	%p5, %p3, %p4;
	@%p5 bra 	$L__BB1_20;
	mul.lo.s32 	%r3, %r53, %r44;
	setp.lt.s32 	%p6, %r1, 0;
	mov.b32 	%r93, 0;
	mov.u32 	%r94, %r93;
	@%p6 bra 	$L__BB1_3;
	add.s32 	%r55, %r1, %r3;
	cvt.s64.s32 	%rd8, %r55;
	add.s64 	%rd9, %rd1, %rd8;
	ld.global.u8 	%r56, [%rd9];
	ld.const.u32 	%r57, [x_sobel];
	mul.lo.s32 	%r93, %r57, %r56;
	ld.const.u32 	%r58, [y_sobel];
	mul.lo.s32 	%r94, %r58, %r56;
$L__BB1_3:
	add.s32 	%r59, %r1, 1;
	setp.gt.s32 	%p7, %r1, -2;
	setp.lt.s32 	%p8, %r59, %r44;
	and.pred  	%p1, %p7, %p8;
	cvt.s64.s32 	%rd10, %r3;
	cvt.s64.s32 	%rd2, %r1;
	add.s64 	%rd11, %rd2, %rd10;
	add.s64 	%rd3, %rd1, %rd11;
	not.pred 	%p9, %p1;
	@%p9 bra 	$L__BB1_5;
	ld.global.u8 	%r60, [%rd3+1];
	ld.const.u32 	%r61, [x_sobel+4];
	mad.lo.s32 	%r93, %r61, %r60, %r93;
	ld.const.u32 	%r62, [y_sobel+4];
	mad.lo.s32 	%r94, %r62, %r60, %r94;
$L__BB1_5:
	add.s32 	%r63, %r1, 2;
	setp.gt.s32 	%p10, %r1, -3;
	setp.lt.s32 	%p11, %r63, %r44;
	and.pred  	%p2, %p10, %p11;
	not.pred 	%p12, %p2;
	@%p12 bra 	$L__BB1_7;
	ld.global.u8 	%r64, [%rd3+2];
	ld.const.u32 	%r65, [x_sobel+8];
	mad.lo.s32 	%r93, %r65, %r64, %r93;
	ld.const.u32 	%r66, [y_sobel+8];
	mad.lo.s32 	%r94, %r66, %r64, %r94;
$L__BB1_7:
	setp.lt.s32 	%p13, %r1, 0;
	add.s32 	%r16, %r53, 1;
	setp.ge.u32 	%p14, %r16, %r46;
	add.s32 	%r17, %r3, %r44;
	or.pred  	%p15, %p14, %p13;
	@%p15 bra 	$L__BB1_9;
	add.s32 	%r67, %r1, %r17;
	cvt.s64.s32 	%rd12, %r67;
	add.s64 	%rd13, %rd1, %rd12;
	ld.global.u8 	%r68, [%rd13];
	ld.const.u32 	%r69, [x_sobel+12];
	mad.lo.s32 	%r93, %r69, %r68, %r93;
	ld.const.u32 	%r70, [y_sobel+12];
	mad.lo.s32 	%r94, %r70, %r68, %r94;
$L__BB1_9:
	setp.ge.u32 	%p16, %r16, %r46;
	cvt.s64.s32 	%rd14, %r17;
	add.s64 	%rd15, %rd2, %rd14;
	add.s64 	%rd4, %rd1, %rd15;
	or.pred  	%p18, %p16, %p9;
	@%p18 bra 	$L__BB1_11;
	ld.global.u8 	%r71, [%rd4+1];
	ld.const.u32 	%r72, [x_sobel+16];
	mad.lo.s32 	%r93, %r72, %r71, %r93;
	ld.const.u32 	%r73, [y_sobel+16];
	mad.lo.s32 	%r94, %r73, %r71, %r94;
$L__BB1_11:
	setp.ge.u32 	%p19, %r16, %r46;
	or.pred  	%p21, %p19, %p12;
	@%p21 bra 	$L__BB1_13;
	ld.global.u8 	%r74, [%rd4+2];
	ld.const.u32 	%r75, [x_sobel+20];
	mad.lo.s32 	%r93, %r75, %r74, %r93;
	ld.const.u32 	%r76, [y_sobel+20];
	mad.lo.s32 	%r94, %r76, %r74, %r94;
$L__BB1_13:
	setp.lt.s32 	%p22, %r1, 0;
	add.s32 	%r30, %r53, 2;
	setp.ge.u32 	%p23, %r30, %r46;
	add.s32 	%r31, %r17, %r44;
	or.pred  	%p24, %p23, %p22;
	@%p24 bra 	$L__BB1_15;
	add.s32 	%r77, %r1, %r31;
	cvt.s64.s32 	%rd16, %r77;
	add.s64 	%rd17, %rd1, %rd16;
	ld.global.u8 	%r78, [%rd17];
	ld.const.u32 	%r79, [x_sobel+24];
	mad.lo.s32 	%r93, %r79, %r78, %r93;
	ld.const.u32 	%r80, [y_sobel+24];
	mad.lo.s32 	%r94, %r80, %r78, %r94;
$L__BB1_15:
	setp.ge.u32 	%p25, %r30, %r46;
	cvt.s64.s32 	%rd18, %r31;
	add.s64 	%rd19, %rd2, %rd18;
	add.s64 	%rd5, %rd1, %rd19;
	or.pred  	%p27, %p25, %p9;
	@%p27 bra 	$L__BB1_17;
	ld.global.u8 	%r81, [%rd5+1];
	ld.const.u32 	%r82, [x_sobel+28];
	mad.lo.s32 	%r93, %r82, %r81, %r93;
	ld.const.u32 	%r83, [y_sobel+28];
	mad.lo.s32 	%r94, %r83, %r81, %r94;
$L__BB1_17:
	setp.ge.u32 	%p28, %r30, %r46;
	or.pred  	%p30, %p28, %p12;
	@%p30 bra 	$L__BB1_19;
	ld.global.u8 	%r84, [%rd5+2];
	ld.const.u32 	%r85, [x_sobel+32];
	mad.lo.s32 	%r93, %r85, %r84, %r93;
	ld.const.u32 	%r86, [y_sobel+32];
	mad.lo.s32 	%r94, %r86, %r84, %r94;
$L__BB1_19:
	abs.s32 	%r87, %r93;
	abs.s32 	%r88, %r94;
	add.s32 	%r89, %r88, %r87;
	add.s32 	%r90, %r3, %r1;
	cvta.to.global.u64 	%rd20, %rd6;
	mul.wide.s32 	%rd21, %r90, 4;
	add.s64 	%rd22, %rd20, %rd21;
	st.global.u32 	[%rd22], %r89;
$L__BB1_20:
	ret;

}
	// .globl	_Z20ComputeCumulativeMapPiiS_S_i
.visible .entry _Z20ComputeCumulativeMapPiiS_S_i(
	.param .u64 .ptr .align 1 _Z20ComputeCumulativeMapPiiS_S_i_param_0,
	.param .u32 _Z20ComputeCumulativeMapPiiS_S_i_param_1,
	.param .u64 .ptr .align 1 _Z20ComputeCumulativeMapPiiS_S_i_param_2,
	.param .u64 .ptr .align 1 _Z20ComputeCumulativeMapPiiS_S_i_param_3,
	.param .u32 _Z20ComputeCumulativeMapPiiS_S_i_param_4
)
{
	.reg .pred 	%p<5>;
	.reg .b32 	%r<24>;
	.reg .b64 	%rd<14>;

	ld.param.u64 	%rd3, [_Z20ComputeCumulativeMapPiiS_S_i_param_0];
	ld.param.u32 	%r10, [_Z20ComputeCumulativeMapPiiS_S_i_param_1];
	ld.param.u64 	%rd4, [_Z20ComputeCumulativeMapPiiS_S_i_param_2];
	ld.param.u64 	%rd5, [_Z20ComputeCumulativeMapPiiS_S_i_param_3];
	ld.param.u32 	%r11, [_Z20ComputeCumulativeMapPiiS_S_i_param_4];
	cvta.to.global.u64 	%rd1, %rd5;
	mov.u32 	%r1, %tid.x;
	mov.u32 	%r2, %ctaid.x;
	mov.u32 	%r12, %ntid.x;
	mad.lo.s32 	%r3, %r2, %r12, %r1;
	setp.ge.s32 	%p1, %r3, %r10;
	@%p1 bra 	$L__BB2_8;
	setp.ne.s32 	%p2, %r2, 0;
	mul.wide.s32 	%rd6, %r3, 4;
	add.s64 	%rd2, %rd1, %rd6;
	@%p2 bra 	$L__BB2_4;
	setp.eq.s32 	%p3, %r1, 0;
	mov.b32 	%r22, 2147483647;
	@%p3 bra 	$L__BB2_5;
	add.s32 	%r14, %r1, -1;
	mul.wide.u32 	%rd7, %r14, 4;
	add.s64 	%rd8, %rd1, %rd7;
	ld.global.u32 	%r22, [%rd8];
	bra.uni 	$L__BB2_5;
$L__BB2_4:
	ld.global.u32 	%r22, [%rd2+-4];
$L__BB2_5:
	ld.global.u32 	%r7, [%rd2];
	add.s32 	%r16, %r10, -1;
	setp.ge.s32 	%p4, %r3, %r16;
	mov.b32 	%r23, 2147483647;
	@%p4 bra 	$L__BB2_7;
	ld.global.u32 	%r23, [%rd2+4];
$L__BB2_7:
	min.s32 	%r17, %r7, %r23;
	min.s32 	%r18, %r22, %r17;
	mad.lo.s32 	%r19, %r11, %r10, %r3;
	cvta.to.global.u64 	%rd9, %rd3;
	mul.wide.s32 	%rd10, %r19, 4;
	add.s64 	%rd11, %rd9, %rd10;
	ld.global.u32 	%r20, [%rd11];
	add.s32 	%r21, %r18, %r20;
	bar.sync 	0;
	st.global.u32 	[%rd2], %r21;
	bar.sync 	0;
	cvta.to.global.u64 	%rd12, %rd4;
	add.s64 	%rd13, %rd12, %rd10;
	st.global.u32 	[%rd13], %r21;
$L__BB2_8:
	ret;

}
	// .globl	_Z15FindSeam_KerneliiPiS_
.visible .entry _Z15FindSeam_KerneliiPiS_(
	.param .u32 _Z15FindSeam_KerneliiPiS__param_0,
	.param .u32 _Z15FindSeam_KerneliiPiS__param_1,
	.param .u64 .ptr .align 1 _Z15FindSeam_KerneliiPiS__param_2,
	.param .u64 .ptr .align 1 _Z15FindSeam_KerneliiPiS__param_3
)
{
	.reg .pred 	%p<75>;
	.reg .b32 	%r<358>;
	.reg .b64 	%rd<102>;

	ld.param.u32 	%r131, [_Z15FindSeam_KerneliiPiS__param_0];
	ld.param.u32 	%r132, [_Z15FindSeam_KerneliiPiS__param_1];
	ld.param.u64 	%rd19, [_Z15FindSeam_KerneliiPiS__param_2];
	ld.param.u64 	%rd20, [_Z15FindSeam_KerneliiPiS__param_3];
	cvta.to.global.u64 	%rd1, %rd19;
	cvta.to.global.u64 	%rd2, %rd20;
	mov.u32 	%r133, %ctaid.y;
	mov.u32 	%r134, %ntid.y;
	mov.u32 	%r135, %tid.y;
	mad.lo.s32 	%r1, %r133, %r134, %r135;
	add.s32 	%r136, %r132, -1;
	setp.ne.s32 	%p1, %r1, %r136;
	@%p1 bra 	$L__BB3_74;
	mul.lo.s32 	%r2, %r1, %r131;
	setp.lt.s32 	%p2, %r131, 2;
	mov.b32 	%r325, 0;
	@%p2 bra 	$L__BB3_15;
	mul.wide.s32 	%rd21, %r2, 4;
	add.s64 	%rd22, %rd2, %rd21;
	ld.global.u32 	%r316, [%rd22];
	add.s32 	%r4, %r131, -1;
	add.s32 	%r141, %r131, -2;
	and.b32  	%r5, %r4, 15;
	setp.lt.u32 	%p3, %r141, 15;
	mov.b32 	%r325, 0;
	mov.b32 	%r314, 1;
	@%p3 bra 	$L__BB3_6;
	and.b32  	%r6, %r4, -16;
	add.s32 	%r143, %r2, 1;
	mul.wide.u32 	%rd23, %r143, 4;
	add.s64 	%rd100, %rd2, %rd23;
	mul.wide.u32 	%rd24, %r2, 4;
	add.s64 	%rd25, %rd24, %rd2;
	add.s64 	%rd99, %rd25, 32;
	mov.b32 	%r306, 0;
	mov.u32 	%r325, %r306;
$L__BB3_4:
	.pragma "nounroll";
	add.s32 	%r144, %r306, 1;
	ld.global.u32 	%r145, [%rd100];
	setp.lt.s32 	%p4, %r145, %r316;
	min.s32 	%r146, %r145, %r316;
	selp.b32 	%r147, %r144, %r325, %p4;
	ld.global.u32 	%r148, [%rd99+-24];
	setp.lt.s32 	%p5, %r148, %r146;
	min.s32 	%r149, %r148, %r146;
	add.s32 	%r150, %r306, 2;
	selp.b32 	%r151, %r150, %r147, %p5;
	ld.global.u32 	%r152, [%rd99+-20];
	setp.lt.s32 	%p6, %r152, %r149;
	min.s32 	%r153, %r152, %r149;
	add.s32 	%r154, %r306, 3;
	selp.b32 	%r155, %r154, %r151, %p6;
	ld.global.u32 	%r156, [%rd99+-16];
	setp.lt.s32 	%p7, %r156, %r153;
	min.s32 	%r157, %r156, %r153;
	add.s32 	%r158, %r306, 4;
	selp.b32 	%r159, %r158, %r155, %p7;
	ld.global.u32 	%r160, [%rd99+-12];
	setp.lt.s32 	%p8, %r160, %r157;
	min.s32 	%r161, %r160, %r157;
	add.s32 	%r162, %r306, 5;
	selp.b32 	%r163, %r162, %r159, %p8;
	ld.global.u32 	%r164, [%rd99+-8];
	setp.lt.s32 	%p9, %r164, %r161;
	min.s32 	%r165, %r164, %r161;
	add.s32 	%r166, %r306, 6;
	selp.b32 	%r167, %r166, %r163, %p9;
	ld.global.u32 	%r168, [%rd99+-4];
	setp.lt.s32 	%p10, %r168, %r165;
	min.s32 	%r169, %r168, %r165;
	add.s32 	%r170, %r306, 7;
	selp.b32 	%r171, %r170, %r167, %p10;
	ld.global.u32 	%r172, [%rd99];
	setp.lt.s32 	%p11, %r172, %r169;
	min.s32 	%r173, %r172, %r169;
	add.s32 	%r174, %r306, 8;
	selp.b32 	%r175, %r174, %r171, %p11;
	ld.global.u32 	%r176, [%rd99+4];
	setp.lt.s32 	%p12, %r176, %r173;
	min.s32 	%r177, %r176, %r173;
	add.s32 	%r178, %r306, 9;
	selp.b32 	%r179, %r178, %r175, %p12;
	ld.global.u32 	%r180, [%rd99+8];
	setp.lt.s32 	%p13, %r180, %r177;
	min.s32 	%r181, %r180, %r177;
	add.s32 	%r182, %r306, 10;
	selp.b32 	%r183, %r182, %r179, %p13;
	ld.global.u32 	%r184, [%rd99+12];
	setp.lt.s32 	%p14, %r184, %r181;
	min.s32 	%r185, %r184, %r181;
	add.s32 	%r186, %r306, 11;
	selp.b32 	%r187, %r186, %r183, %p14;
	ld.global.u32 	%r188, [%rd99+16];
	setp.lt.s32 	%p15, %r188, %r185;
	min.s32 	%r189, %r188, %r185;
	add.s32 	%r190, %r306, 12;
	selp.b32 	%r191, %r190, %r187, %p15;
	ld.global.u32 	%r192, [%rd99+20];
	setp.lt.s32 	%p16, %r192, %r189;
	min.s32 	%r193, %r192, %r189;
	add.s32 	%r194, %r306, 13;
	selp.b32 	%r195, %r194, %r191, %p16;
	ld.global.u32 	%r196, [%rd99+24];
	setp.lt.s32 	%p17, %r196, %r193;
	min.s32 	%r197, %r196, %r193;
	add.s32 	%r198, %r306, 14;
	selp.b32 	%r199, %r198, %r195, %p17;
	ld.global.u32 	%r200, [%rd99+28];
	setp.lt.s32 	%p18, %r200, %r197;
	min.s32 	%r201, %r200, %r197;
	add.s32 	%r202, %r306, 15;
	selp.b32 	%r203, %r202, %r199, %p18;
	ld.global.u32 	%r204, [%rd99+32];
	setp.lt.s32 	%p19, %r204, %r201;
	min.s32 	%r316, %r204, %r201;
	add.s32 	%r306, %r306, 16;
	selp.b32 	%r325, %r306, %r203, %p19;
	add.s64 	%rd100, %rd100, 64;
	add.s64 	%rd99, %rd99, 64;
	setp.ne.s32 	%p20, %r306, %r6;
	@%p20 bra 	$L__BB3_4;
	add.s32 	%r314, %r306, 1;
$L__BB3_6:
	setp.eq.s32 	%p21, %r5, 0;
	@%p21 bra 	$L__BB3_15;
	and.b32  	%r18, %r4, 7;
	setp.lt.u32 	%p22, %r5, 8;
	@%p22 bra 	$L__BB3_9;
	add.s32 	%r206, %r314, %r2;
	mul.wide.u32 	%rd26, %r206, 4;
	add.s64 	%rd27, %rd2, %rd26;
	ld.global.u32 	%r207, [%rd27];
	setp.lt.s32 	%p23, %r207, %r316;
	min.s32 	%r208, %r207, %r316;
	selp.b32 	%r209, %r314, %r325, %p23;
	add.s32 	%r210, %r314, 1;
	cvt.u64.u32 	%rd28, %r2;
	cvt.u64.u32 	%rd29, %r314;
	add.s64 	%rd30, %rd29, %rd28;
	shl.b64 	%rd31, %rd30, 2;
	add.s64 	%rd32, %rd2, %rd31;
	ld.global.u32 	%r211, [%rd32+4];
	setp.lt.s32 	%p24, %r211, %r208;
	min.s32 	%r212, %r211, %r208;
	selp.b32 	%r213, %r210, %r209, %p24;
	add.s32 	%r214, %r314, 2;
	ld.global.u32 	%r215, [%rd32+8];
	setp.lt.s32 	%p25, %r215, %r212;
	min.s32 	%r216, %r215, %r212;
	selp.b32 	%r217, %r214, %r213, %p25;
	add.s32 	%r218, %r314, 3;
	ld.global.u32 	%r219, [%rd32+12];
	setp.lt.s32 	%p26, %r219, %r216;
	min.s32 	%r220, %r219, %r216;
	selp.b32 	%r221, %r218, %r217, %p26;
	add.s32 	%r222, %r314, 4;
	ld.global.u32 	%r223, [%rd32+16];
	setp.lt.s32 	%p27, %r223, %r220;
	min.s32 	%r224, %r223, %r220;
	selp.b32 	%r225, %r222, %r221, %p27;
	add.s32 	%r226, %r314, 5;
	ld.global.u32 	%r227, [%rd32+20];
	setp.lt.s32 	%p28, %r227, %r224;
	min.s32 	%r228, %r227, %r224;
	selp.b32 	%r229, %r226, %r225, %p28;
	add.s32 	%r230, %r314, 6;
	ld.global.u32 	%r231, [%rd32+24];
	setp.lt.s32 	%p29, %r231, %r228;
	min.s32 	%r232, %r231, %r228;
	selp.b32 	%r233, %r230, %r229, %p29;
	add.s32 	%r234, %r314, 7;
	ld.global.u32 	%r235, [%rd32+28];
	setp.lt.s32 	%p30, %r235, %r232;
	min.s32 	%r316, %r235, %r232;
	selp.b32 	%r325, %r234, %r233, %p30;
	add.s32 	%r314, %r314, 8;
$L__BB3_9:
	setp.eq.s32 	%p31, %r18, 0;
	@%p31 bra 	$L__BB3_15;
	and.b32  	%r26, %r4, 3;
	setp.lt.u32 	%p32, %r18, 4;
	@%p32 bra 	$L__BB3_12;
	add.s32 	%r237, %r314, %r2;
	mul.wide.u32 	%rd33, %r237, 4;
	add.s64 	%rd34, %rd2, %rd33;
	ld.global.u32 	%r238, [%rd34];
	setp.lt.s32 	%p33, %r238, %r316;
	min.s32 	%r239, %r238, %r316;
	selp.b32 	%r240, %r314, %r325, %p33;
	add.s32 	%r241, %r314, 1;
	cvt.u64.u32 	%rd35, %r2;
	cvt.u64.u32 	%rd36, %r314;
	add.s64 	%rd37, %rd36, %rd35;
	shl.b64 	%rd38, %rd37, 2;
	add.s64 	%rd39, %rd2, %rd38;
	ld.global.u32 	%r242, [%rd39+4];
	setp.lt.s32 	%p34, %r242, %r239;
	min.s32 	%r243, %r242, %r239;
	selp.b32 	%r244, %r241, %r240, %p34;
	add.s32 	%r245, %r314, 2;
	ld.global.u32 	%r246, [%rd39+8];
	setp.lt.s32 	%p35, %r246, %r243;
	min.s32 	%r247, %r246, %r243;
	selp.b32 	%r248, %r245, %r244, %p35;
	add.s32 	%r249, %r314, 3;
	ld.global.u32 	%r250, [%rd39+12];
	setp.lt.s32 	%p36, %r250, %r247;
	min.s32 	%r316, %r250, %r247;
	selp.b32 	%r325, %r249, %r248, %p36;
	add.s32 	%r314, %r314, 4;
$L__BB3_12:
	setp.eq.s32 	%p37, %r26, 0;
	@%p37 bra 	$L__BB3_15;
	add.s32 	%r251, %r314, %r2;
	mul.wide.u32 	%rd40, %r251, 4;
	add.s64 	%rd101, %rd2, %rd40;
	neg.s32 	%r321, %r26;
$L__BB3_14:
	.pragma "nounroll";
	ld.global.u32 	%r252, [%rd101];
	setp.lt.s32 	%p38, %r252, %r316;
	min.s32 	%r316, %r252, %r316;
	selp.b32 	%r325, %r314, %r325, %p38;
	add.s32 	%r314, %r314, 1;
	add.s64 	%rd101, %rd101, 4;
	add.s32 	%r321, %r321, 1;
	setp.ne.s32 	%p39, %r321, 0;
	@%p39 bra 	$L__BB3_14;
$L__BB3_15:
	mul.wide.u32 	%rd41, %r1, 4;
	add.s64 	%rd42, %rd1, %rd41;
	st.global.u32 	[%rd42], %r325;
	setp.lt.s32 	%p40, %r132, 2;
	@%p40 bra 	$L__BB3_74;
	add.s32 	%r353, %r132, -2;
	add.s32 	%r45, %r131, -1;
	and.b32  	%r46, %r1, 3;
	setp.lt.u32 	%p41, %r353, 3;
	@%p41 bra 	$L__BB3_48;
	add.s32 	%r331, %r132, -5;
	add.s32 	%r253, %r132, -3;
	mul.lo.s32 	%r330, %r131, %r253;
	shl.b32 	%r49, %r131, 2;
	add.s32 	%r254, %r132, -4;
	mul.lo.s32 	%r329, %r131, %r254;
	mul.lo.s32 	%r328, %r131, %r331;
	mul.lo.s32 	%r327, %r131, %r353;
	and.b32  	%r255, %r1, -4;
	neg.s32 	%r326, %r255;
$L__BB3_18:
	.pragma "nounroll";
	add.s32 	%r61, %r331, 3;
	setp.lt.s32 	%p42, %r325, 1;
	mov.b32 	%r333, 2147483647;
	@%p42 bra 	$L__BB3_20;
	cvt.s64.s32 	%rd43, %r327;
	cvt.u64.u32 	%rd44, %r325;
	add.s64 	%rd45, %rd44, %rd43;
	shl.b64 	%rd46, %rd45, 2;
	add.s64 	%rd47, %rd2, %rd46;
	ld.global.u32 	%r333, [%rd47+-4];
$L__BB3_20:
	add.s32 	%r258, %r325, %r327;
	mul.wide.s32 	%rd48, %r258, 4;
	add.s64 	%rd12, %rd2, %rd48;
	ld.global.u32 	%r64, [%rd12];
	setp.ge.s32 	%p43, %r325, %r45;
	mov.b32 	%r334, 2147483647;
	@%p43 bra 	$L__BB3_22;
	ld.global.u32 	%r334, [%rd12+4];
$L__BB3_22:
	min.s32 	%r259, %r64, %r334;
	setp.lt.s32 	%p44, %r259, %r333;
	@%p44 bra 	$L__BB3_24;
	add.s32 	%r335, %r325, -1;
	bra.uni 	$L__BB3_25;
$L__BB3_24:
	min.s32 	%r260, %r333, %r64;
	setp.ge.s32 	%p45, %r260, %r334;
	selp.u32 	%r261, 1, 0, %p45;
	add.s32 	%r335, %r325, %r261;
$L__BB3_25:
	mul.wide.u32 	%rd49, %r61, 4;
	add.s64 	%rd50, %rd1, %rd49;
	st.global.u32 	[%rd50], %r335;
	setp.lt.s32 	%p46, %r335, 1;
	mov.b32 	%r336, 2147483647;
	@%p46 bra 	$L__BB3_27;
	cvt.s64.s32 	%rd51, %r330;
	cvt.u64.u32 	%rd52, %r335;
	add.s64 	%rd53, %rd52, %rd51;
	shl.b64 	%rd54, %rd53, 2;
	add.s64 	%rd55, %rd2, %rd54;
	ld.global.u32 	%r336, [%rd55+-4];
$L__BB3_27:
	add.s32 	%r264, %r330, %r335;
	mul.wide.s32 	%rd56, %r264, 4;
	add.s64 	%rd13, %rd2, %rd56;
	ld.global.u32 	%r72, [%rd13];
	setp.ge.s32 	%p47, %r335, %r45;
	mov.b32 	%r337, 2147483647;
	@%p47 bra 	$L__BB3_29;
	ld.global.u32 	%r337, [%rd13+4];
$L__BB3_29:
	min.s32 	%r265, %r72, %r337;
	setp.ge.s32 	%p48, %r265, %r336;
	@%p48 bra 	$L__BB3_31;
	min.s32 	%r266, %r336, %r72;
	setp.ge.s32 	%p49, %r266, %r337;
	selp.u32 	%r267, 1, 0, %p49;
	add.s32 	%r338, %r335, %r267;
	bra.uni 	$L__BB3_32;
$L__BB3_31:
	add.s32 	%r338, %r335, -1;
$L__BB3_32:
	add.s32 	%r269, %r61, -1;
	mul.wide.u32 	%rd57, %r269, 4;
	add.s64 	%rd58, %rd1, %rd57;
	st.global.u32 	[%rd58], %r338;
	setp.lt.s32 	%p50, %r338, 1;
	mov.b32 	%r339, 2147483647;
	@%p50 bra 	$L__BB3_34;
	cvt.s64.s32 	%rd59, %r329;
	cvt.u64.u32 	%rd60, %r338;
	add.s64 	%rd61, %rd60, %rd59;
	shl.b64 	%rd62, %rd61, 2;
	add.s64 	%rd63, %rd2, %rd62;
	ld.global.u32 	%r339, [%rd63+-4];
$L__BB3_34:
	add.s32 	%r271, %r329, %r338;
	mul.wide.s32 	%rd64, %r271, 4;
	add.s64 	%rd14, %rd2, %rd64;
	ld.global.u32 	%r80, [%rd14];
	setp.ge.s32 	%p51, %r338, %r45;
	mov.b32 	%r340, 2147483647;
	@%p51 bra 	$L__BB3_36;
	ld.global.u32 	%r340, [%rd14+4];
$L__BB3_36:
	min.s32 	%r272, %r80, %r340;
	setp.ge.s32 	%p52, %r272, %r339;
	@%p52 bra 	$L__BB3_38;
	min.s32 	%r273, %r339, %r80;
	setp.ge.s32 	%p53, %r273, %r340;
	selp.u32 	%r274, 1, 0, %p53;
	add.s32 	%r341, %r338, %r274;
	bra.uni 	$L__BB3_39;
$L__BB3_38:
	add.s32 	%r341, %r338, -1;
$L__BB3_39:
	add.s32 	%r276, %r61, -2;
	mul.wide.u32 	%rd65, %r276, 4;
	add.s64 	%rd66, %rd1, %rd65;
	st.global.u32 	[%rd66], %r341;
	setp.lt.s32 	%p54, %r341, 1;
	mov.b32 	%r342, 2147483647;
	@%p54 bra 	$L__BB3_41;
	cvt.s64.s32 	%rd67, %r328;
	cvt.u64.u32 	%rd68, %r341;
	add.s64 	%rd69, %rd68, %rd67;
	shl.b64 	%rd70, %rd69, 2;
	add.s64 	%rd71, %rd2, %rd70;
	ld.global.u32 	%r342, [%rd71+-4];
$L__BB3_41:
	add.s32 	%r278, %r328, %r341;
	mul.wide.s32 	%rd72, %r278, 4;
	add.s64 	%rd15, %rd2, %rd72;
	ld.global.u32 	%r88, [%rd15];
	setp.ge.s32 	%p55, %r341, %r45;
	mov.b32 	%r343, 2147483647;
	@%p55 bra 	$L__BB3_43;
	ld.global.u32 	%r343, [%rd15+4];
$L__BB3_43:
	min.s32 	%r279, %r88, %r343;
	setp.ge.s32 	%p56, %r279, %r342;
	@%p56 bra 	$L__BB3_45;
	min.s32 	%r280, %r342, %r88;
	setp.ge.s32 	%p57, %r280, %r343;
	selp.u32 	%r281, 1, 0, %p57;
	add.s32 	%r325, %r341, %r281;
	bra.uni 	$L__BB3_46;
$L__BB3_45:
	add.s32 	%r325, %r341, -1;
$L__BB3_46:
	mul.wide.u32 	%rd73, %r331, 4;
	add.s64 	%rd74, %rd1, %rd73;
	st.global.u32 	[%rd74], %r325;
	add.s32 	%r331, %r331, -4;
	sub.s32 	%r330, %r330, %r49;
	sub.s32 	%r329, %r329, %r49;
	sub.s32 	%r328, %r328, %r49;
	sub.s32 	%r327, %r327, %r49;
	add.s32 	%r326, %r326, 4;
	setp.ne.s32 	%p58, %r326, 0;
	@%p58 bra 	$L__BB3_18;
	add.s32 	%r353, %r331, 3;
$L__BB3_48:
	setp.eq.s32 	%p59, %r46, 0;
	@%p59 bra 	$L__BB3_74;
	setp.eq.s32 	%p60, %r46, 1;
	@%p60 bra 	$L__BB3_65;
	setp.lt.s32 	%p61, %r325, 1;
	mov.b32 	%r347, 2147483647;
	@%p61 bra 	$L__BB3_52;
	mul.lo.s32 	%r283, %r353, %r131;
	cvt.s64.s32 	%rd75, %r283;
	cvt.u64.u32 	%rd76, %r325;
	add.s64 	%rd77, %rd76, %rd75;
	shl.b64 	%rd78, %rd77, 2;
	add.s64 	%rd79, %rd2, %rd78;
	ld.global.u32 	%r347, [%rd79+-4];
$L__BB3_52:
	mul.lo.s32 	%r105, %r353, %r131;
	add.s32 	%r285, %r105, %r325;
	mul.wide.s32 	%rd80, %r285, 4;
	add.s64 	%rd16, %rd2, %rd80;
	ld.global.u32 	%r106, [%rd16];
	setp.ge.s32 	%p62, %r325, %r45;
	mov.b32 	%r348, 2147483647;
	@%p62 bra 	$L__BB3_54;
	ld.global.u32 	%r348, [%rd16+4];
$L__BB3_54:
	min.s32 	%r286, %r106, %r348;
	setp.ge.s32 	%p63, %r286, %r347;
	@%p63 bra 	$L__BB3_56;
	min.s32 	%r287, %r347, %r106;
	setp.ge.s32 	%p64, %r287, %r348;
	selp.u32 	%r288, 1, 0, %p64;
	add.s32 	%r349, %r325, %r288;
	bra.uni 	$L__BB3_57;
$L__BB3_56:
	add.s32 	%r349, %r325, -1;
$L__BB3_57:
	mul.wide.u32 	%rd81, %r353, 4;
	add.s64 	%rd82, %rd1, %rd81;
	st.global.u32 	[%rd82], %r349;
	setp.lt.s32 	%p65, %r349, 1;
	mov.b32 	%r350, 2147483647;
	@%p65 bra 	$L__BB3_59;
	sub.s32 	%r290, %r105, %r131;
	cvt.s64.s32 	%rd83, %r290;
	cvt.u64.u32 	%rd84, %r349;
	add.s64 	%rd85, %rd84, %rd83;
	shl.b64 	%rd86, %rd85, 2;
	add.s64 	%rd87, %rd2, %rd86;
	ld.global.u32 	%r350, [%rd87+-4];
$L__BB3_59:
	sub.s32 	%r292, %r105, %r131;
	add.s32 	%r293, %r292, %r349;
	mul.wide.s32 	%rd88, %r293, 4;
	add.s64 	%rd17, %rd2, %rd88;
	ld.global.u32 	%r114, [%rd17];
	setp.ge.s32 	%p66, %r349, %r45;
	mov.b32 	%r351, 2147483647;
	@%p66 bra 	$L__BB3_61;
	ld.global.u32 	%r351, [%rd17+4];
$L__BB3_61:
	min.s32 	%r294, %r114, %r351;
	setp.ge.s32 	%p67, %r294, %r350;
	@%p67 bra 	$L__BB3_63;
	min.s32 	%r295, %r350, %r114;
	setp.ge.s32 	%p68, %r295, %r351;
	selp.u32 	%r296, 1, 0, %p68;
	add.s32 	%r325, %r349, %r296;
	bra.uni 	$L__BB3_64;
$L__BB3_63:
	add.s32 	%r325, %r349, -1;
$L__BB3_64:
	add.s32 	%r297, %r353, -1;
	mul.wide.u32 	%rd89, %r297, 4;
	add.s64 	%rd90, %rd1, %rd89;
	st.global.u32 	[%rd90], %r325;
	add.s32 	%r353, %r353, -2;
$L__BB3_65:
	and.b32  	%r298, %r1, 1;
	setp.eq.b32 	%p69, %r298, 1;
	not.pred 	%p70, %p69;
	@%p70 bra 	$L__BB3_74;
	setp.lt.s32 	%p71, %r325, 1;
	mov.b32 	%r355, 2147483647;
	@%p71 bra 	$L__BB3_68;
	mul.lo.s32 	%r300, %r353, %r131;
	cvt.s64.s32 	%rd91, %r300;
	cvt.u64.u32 	%rd92, %r325;
	add.s64 	%rd93, %rd92, %rd91;
	shl.b64 	%rd94, %rd93, 2;
	add.s64 	%rd95, %rd2, %rd94;
	ld.global.u32 	%r355, [%rd95+-4];
$L__BB3_68:
	mad.lo.s32 	%r302, %r353, %r131, %r325;
	mul.wide.s32 	%rd96, %r302, 4;
	add.s64 	%rd18, %rd2, %rd96;
	ld.global.u32 	%r125, [%rd18];
	setp.ge.s32 	%p72, %r325, %r45;
	mov.b32 	%r356, 2147483647;
	@%p72 bra 	$L__BB3_70;
	ld.global.u32 	%r356, [%rd18+4];
$L__BB3_70:
	min.s32 	%r303, %r125, %r356;
	setp.ge.s32 	%p73, %r303, %r355;
	@%p73 bra 	$L__BB3_72;
	min.s32 	%r304, %r355, %r125;
	setp.ge.s32 	%p74, %r304, %r356;
	selp.u32 	%r305, 1, 0, %p74;
	add.s32 	%r357, %r325, %r305;
	bra.uni 	$L__BB3_73;
$L__BB3_72:
	add.s32 	%r357, %r325, -1;
$L__BB3_73:
	mul.wide.u32 	%rd97, %r353, 4;
	add.s64 	%rd98, %rd1, %rd97;
	st.global.u32 	[%rd98], %r357;
$L__BB3_74:
	ret;

}
	// .globl	_Z17removeSeam_KernelP8PPMPixelS0_Piii
.visible .entry _Z17removeSeam_KernelP8PPMPixelS0_Piii(
	.param .u64 .ptr .align 1 _Z17removeSeam_KernelP8PPMPixelS0_Piii_param_0,
	.param .u64 .ptr .align 1 _Z17removeSeam_KernelP8PPMPixelS0_Piii_param_1,
	.param .u64 .ptr .align 1 _Z17removeSeam_KernelP8PPMPixelS0_Piii_param_2,
	.param .u32 _Z17removeSeam_KernelP8PPMPixelS0_Piii_param_3,
	.param .u32 _Z17removeSeam_KernelP8PPMPixelS0_Piii_param_4
)
{
	.reg .pred 	%p<5>;
	.reg .b16 	%rs<7>;
	.reg .b32 	%r<19>;
	.reg .b64 	%rd<17>;

	ld.param.u64 	%rd4, [_Z17removeSeam_KernelP8PPMPixelS0_Piii_param_0];
	ld.param.u64 	%rd5, [_Z17removeSeam_KernelP8PPMPixelS0_Piii_param_1];
	ld.param.u64 	%rd3, [_Z17removeSeam_KernelP8PPMPixelS0_Piii_param_2];
	ld.param.u32 	%r3, [_Z17removeSeam_KernelP8PPMPixelS0_Piii_param_3];
	ld.param.u32 	%r4, [_Z17removeSeam_KernelP8PPMPixelS0_Piii_param_4];
	cvta.to.global.u64 	%rd1, %rd5;
	cvta.to.global.u64 	%rd2, %rd4;
	mov.u32 	%r5, %ctaid.y;
	mov.u32 	%r6, %ntid.y;
	mov.u32 	%r7, %tid.y;
	mad.lo.s32 	%r1, %r5, %r6, %r7;
	mov.u32 	%r8, %ctaid.x;
	mov.u32 	%r9, %ntid.x;
	mov.u32 	%r10, %tid.x;
	mad.lo.s32 	%r2, %r8, %r9, %r10;
	setp.ge.s32 	%p1, %r1, %r4;
	setp.ge.s32 	%p2, %r2, %r3;
	or.pred  	%p3, %p2, %p1;
	@%p3 bra 	$L__BB4_4;
	cvta.to.global.u64 	%rd6, %rd3;
	mul.wide.u32 	%rd7, %r1, 4;
	add.s64 	%rd8, %rd6, %rd7;
	ld.global.u32 	%r11, [%rd8];
	setp.ge.s32 	%p4, %r2, %r11;
	@%p4 bra 	$L__BB4_3;
	add.s32 	%r16, %r3, -1;
	mad.lo.s32 	%r17, %r16, %r1, %r2;
	mul.wide.s32 	%rd13, %r17, 3;
	add.s64 	%rd14, %rd1, %rd13;
	add.s32 	%r18, %r17, %r1;
	mul.wide.s32 	%rd15, %r18, 3;
	add.s64 	%rd16, %rd2, %rd15;
	ld.global.u8 	%rs4, [%rd16];
	ld.global.u8 	%rs5, [%rd16+1];
	ld.global.u8 	%rs6, [%rd16+2];
	st.global.u8 	[%rd14], %rs4;
	st.global.u8 	[%rd14+1], %rs5;
	st.global.u8 	[%rd14+2], %rs6;
	bra.uni 	$L__BB4_4;
$L__BB4_3:
	add.s32 	%r12, %r3, -1;
	mad.lo.s32 	%r13, %r12, %r1, %r2;
	add.s32 	%r14, %r13, -1;
	mul.wide.s32 	%rd9, %r14, 3;
	add.s64 	%rd10, %rd1, %rd9;
	mad.lo.s32 	%r15, %r3, %r1, %r2;
	mul.wide.s32 	%rd11, %r15, 3;
	add.s64 	%rd12, %rd2, %rd11;
	ld.global.u8 	%rs1, [%rd12];
	ld.global.u8 	%rs2, [%rd12+1];
	ld.global.u8 	%rs3, [%rd12+2];
	st.global.u8 	[%rd10], %rs1;
	st.global.u8 	[%rd10+1], %rs2;
	st.global.u8 	[%rd10+2], %rs3;
$L__BB4_4:
	ret;

}
	// .globl	_Z23ComputeEnergy_Kernel_v1PhiiPi
.visible .entry _Z23ComputeEnergy_Kernel_v1PhiiPi(
	.param .u64 .ptr .align 1 _Z23ComputeEnergy_Kernel_v1PhiiPi_param_0,
	.param .u32 _Z23ComputeEnergy_Kernel_v1PhiiPi_param_1,
	.param .u32 _Z23ComputeEnergy_Kernel_v1PhiiPi_param_2,
	.param .u64 .ptr .align 1 _Z23ComputeEnergy_Kernel_v1PhiiPi_param_3
)
{
	.reg .pred 	%p<15>;
	.reg .b16 	%rs<17>;
	.reg .b32 	%r<48>;
	.reg .b64 	%rd<11>;
	// demoted variable
	.shared .align 1 .b8 _ZZ23ComputeEnergy_Kernel_v1PhiiPiE12sharedPixels[1088];
	ld.param.u64 	%rd4, [_Z23ComputeEnergy_Kernel_v1PhiiPi_param_0];
	ld.param.u32 	%r10, [_Z23ComputeEnergy_Kernel_v1PhiiPi_param_1];
	ld.param.u32 	%r12, [_Z23ComputeEnergy_Kernel_v1PhiiPi_param_2];
	ld.param.u64 	%rd3, [_Z23ComputeEnergy_Kernel_v1PhiiPi_param_3];
	cvta.to.global.u64 	%rd1, %rd4;
	mov.u32 	%r1, %tid.x;
	mov.u32 	%r2, %tid.y;
	mov.u32 	%r13, %ctaid.x;
	shl.b32 	%r14, %r13, 5;
	add.s32 	%r3, %r14, %r1;
	mov.u32 	%r15, %ctaid.y;
	shl.b32 	%r16, %r15, 5;
	add.s32 	%r17, %r16, %r2;
	mov.u32 	%r18, %ntid.x;
	mad.lo.s32 	%r5, %r13, %r18, %r1;
	mov.u32 	%r19, %ntid.y;
	mad.lo.s32 	%r6, %r15, %r19, %r2;
	setp.ge.s32 	%p1, %r3, %r10;
	setp.ge.s32 	%p2, %r17, %r12;
	mad.lo.s32 	%r20, %r10, %r17, %r3;
	cvt.s64.s32 	%rd5, %r20;
	add.s64 	%rd2, %rd1, %rd5;
	mov.b16 	%rs14, 0;
	or.pred  	%p3, %p1, %p2;
	@%p3 bra 	$L__BB5_2;
	ld.global.u8 	%rs14, [%rd2];
$L__BB5_2:
	mov.u32 	%r21, _ZZ23ComputeEnergy_Kernel_v1PhiiPiE12sharedPixels;
	mad.lo.s32 	%r7, %r2, 34, %r21;
	add.s32 	%r8, %r7, %r1;
	st.shared.u8 	[%r8], %rs14;
	setp.ne.s32 	%p4, %r1, 0;
	@%p4 bra 	$L__BB5_6;
	setp.ge.s32 	%p5, %r17, %r12;
	add.s32 	%r22, %r3, 1;
	setp.ge.s32 	%p6, %r22, %r10;
	mov.b16 	%rs15, 0;
	or.pred  	%p7, %p6, %p5;
	@%p7 bra 	$L__BB5_5;
	ld.global.u8 	%rs15, [%rd2+1];
$L__BB5_5:
	st.shared.u8 	[%r7+32], %rs15;
$L__BB5_6:
	setp.ne.s32 	%p8, %r2, 0;
	@%p8 bra 	$L__BB5_10;
	setp.ge.s32 	%p9, %r3, %r10;
	add.s32 	%r9, %r17, 1;
	setp.ge.s32 	%p10, %r9, %r12;
	mov.b16 	%rs16, 0;
	or.pred  	%p11, %p9, %p10;
	@%p11 bra 	$L__BB5_9;
	mad.lo.s32 	%r23, %r9, %r10, %r3;
	cvt.s64.s32 	%rd6, %r23;
	add.s64 	%rd7, %rd1, %rd6;
	ld.global.u8 	%rs16, [%rd7];
$L__BB5_9:
	add.s32 	%r25, %r21, %r1;
	st.shared.u8 	[%r25+1088], %rs16;
$L__BB5_10:
	bar.sync 	0;
	setp.ge.s32 	%p12, %r5, %r10;
	setp.ge.s32 	%p13, %r6, %r12;
	or.pred  	%p14, %p12, %p13;
	@%p14 bra 	$L__BB5_12;
	ld.shared.u8 	%r26, [%r8];
	ld.shared.u8 	%r27, [%r8+68];
	ld.shared.u8 	%rs10, [%r8+34];
	mul.wide.u16 	%r28, %rs10, 2;
	ld.shared.u8 	%rs11, [%r8+36];
	ld.shared.u8 	%r29, [%r8+2];
	ld.shared.u8 	%r30, [%r8+70];
	sub.s32 	%r31, %r26, %r27;
	add.s32 	%r32, %r31, %r28;
	add.s32 	%r33, %r32, %r29;
	mul.wide.u16 	%r34, %rs11, 2;
	add.s32 	%r35, %r34, %r30;
	sub.s32 	%r36, %r33, %r35;
	ld.shared.u8 	%rs12, [%r8+1];
	mul.wide.u16 	%r37, %rs12, 2;
	ld.shared.u8 	%rs13, [%r8+69];
	sub.s32 	%r38, %r26, %r29;
	add.s32 	%r39, %r38, %r37;
	add.s32 	%r40, %r39, %r27;
	mul.wide.u16 	%r41, %rs13, 2;
	add.s32 	%r42, %r41, %r30;
	sub.s32 	%r43, %r40, %r42;
	abs.s32 	%r44, %r36;
	abs.s32 	%r45, %r43;
	add.s32 	%r46, %r45, %r44;
	mad.lo.s32 	%r47, %r10, %r6, %r5;
	cvta.to.global.u64 	%rd8, %rd3;
	mul.wide.s32 	%rd9, %r47, 4;
	add.s64 	%rd10, %rd8, %rd9;
	st.global.u32 	[%rd10], %r46;
$L__BB5_12:
	ret;

}


// ===== COMPILED SASS (sm_100) =====

	.target	sm_100

	.elftype	@"ET_EXEC"


//--------------------- .note.nv.tkinfo           --------------------------
	.section	.note.nv.tkinfo,"",@"SHT_NOTE"
	.sectionflags	@"SHF_NOTE_NV_TKINFO"
	.tkinfo
        /*0018*/ 	.word	0x00000002
        /*0030*/ 	.string	""
        /*0030*/ 	.string	"ptxas"
        /*0030*/ 	.string	"Cuda compilation tools, release 13.0, V13.0.88"
        /*0030*/ 	.string	"Build cuda_13.0.r13.0/compiler.36424714_0"
        /*0030*/ 	.string	"-arch sm_100 -m 64 "



//--------------------- .note.nv.cuinfo           --------------------------
	.section	.note.nv.cuinfo,"",@"SHT_NOTE"
	.sectionflags	@"SHF_NOTE_NV_CUINFO"
        /*0018*/ 	.short	0x0002
        /*001a*/ 	.short	0x0064
        /*001c*/ 	.short	0x0082
	.zero		2


//--------------------- .nv.info                  --------------------------
	.section	.nv.info,"",@"SHT_CUDA_INFO"
	.align	4


	//----- nvinfo : EIATTR_REGCOUNT
	.align		4
        /*0000*/ 	.byte	0x04, 0x2f
        /*0002*/ 	.short	(.L_3 - .L_2)
	.align		4
.L_2:
        /*0004*/ 	.word	index@(_Z22ConvertRgb2Gray_KernelP8PPMPixeliiPh)
        /*0008*/ 	.word	0x0000000c


	//----- nvinfo : EIATTR_FRAME_SIZE
	.align		4
.L_3:
        /*000c*/ 	.byte	0x04, 0x11
        /*000e*/ 	.short	(.L_5 - .L_4)
	.align		4
.L_4:
        /*0010*/ 	.word	index@(_Z22ConvertRgb2Gray_KernelP8PPMPixeliiPh)
        /*0014*/ 	.word	0x00000000


	//----- nvinfo : EIATTR_REGCOUNT
	.align		4
.L_5:
        /*0018*/ 	.byte	0x04, 0x2f
        /*001a*/ 	.short	(.L_7 - .L_6)
	.align		4
.L_6:
        /*001c*/ 	.word	index@(_Z27ComputeImportanceMap_KernelPhPiii)
        /*0020*/ 	.word	0x0000001b


	//----- nvinfo : EIATTR_FRAME_SIZE
	.align		4
.L_7:
        /*0024*/ 	.byte	0x04, 0x11
        /*0026*/ 	.short	(.L_9 - .L_8)
	.align		4
.L_8:
        /*0028*/ 	.word	index@(_Z27ComputeImportanceMap_KernelPhPiii)
        /*002c*/ 	.word	0x00000000


	//----- nvinfo : EIATTR_REGCOUNT
	.align		4
.L_9:
        /*0030*/ 	.byte	0x04, 0x2f
        /*0032*/ 	.short	(.L_11 - .L_10)
	.align		4
.L_10:
        /*0034*/ 	.word	index@(_Z20ComputeCumulativeMapPiiS_S_i)
        /*0038*/ 	.word	0x0000000e


	//----- nvinfo : EIATTR_FRAME_SIZE
	.align		4
.L_11:
        /*003c*/ 	.byte	0x04, 0x11
        /*003e*/ 	.short	(.L_13 - .L_12)
	.align		4
.L_12:
        /*0040*/ 	.word	index@(_Z20ComputeCumulativeMapPiiS_S_i)
        /*0044*/ 	.word	0x00000000


	//----- nvinfo : EIATTR_REGCOUNT
	.align		4
.L_13:
        /*0048*/ 	.byte	0x04, 0x2f
        /*004a*/ 	.short	(.L_15 - .L_14)
	.align		4
.L_14:
        /*004c*/ 	.word	index@(_Z15FindSeam_KerneliiPiS_)
        /*0050*/ 	.word	0x00000020


	//----- nvinfo : EIATTR_FRAME_SIZE
	.align		4
.L_15:
        /*0054*/ 	.byte	0x04, 0x11
        /*0056*/ 	.short	(.L_17 - .L_16)
	.align		4
.L_16:
        /*0058*/ 	.word	index@(_Z15FindSeam_KerneliiPiS_)
        /*005c*/ 	.word	0x00000000


	//----- nvinfo : EIATTR_REGCOUNT
	.align		4
.L_17:
        /*0060*/ 	.byte	0x04, 0x2f
        /*0062*/ 	.short	(.L_19 - .L_18)
	.align		4
.L_18:
        /*0064*/ 	.word	index@(_Z17removeSeam_KernelP8PPMPixelS0_Piii)
        /*0068*/ 	.word	0x00000010


	//----- nvinfo : EIATTR_FRAME_SIZE
	.align		4
.L_19:
        /*006c*/ 	.byte	0x04, 0x11
        /*006e*/ 	.short	(.L_21 - .L_20)
	.align		4
.L_20:
        /*0070*/ 	.word	index@(_Z17removeSeam_KernelP8PPMPixelS0_Piii)
        /*0074*/ 	.word	0x00000000


	//----- nvinfo : EIATTR_REGCOUNT
	.align		4
.L_21:
        /*0078*/ 	.byte	0x04, 0x2f
        /*007a*/ 	.short	(.L_23 - .L_22)
	.align		4
.L_22:
        /*007c*/ 	.word	index@(_Z23ComputeEnergy_Kernel_v1PhiiPi)
        /*0080*/ 	.word	0x00000014


	//----- nvinfo : EIATTR_FRAME_SIZE
	.align		4
.L_23:
        /*0084*/ 	.byte	0x04, 0x11
        /*0086*/ 	.short	(.L_25 - .L_24)
	.align		4
.L_24:
        /*0088*/ 	.word	index@(_Z23ComputeEnergy_Kernel_v1PhiiPi)
        /*008c*/ 	.word	0x00000000


	//----- nvinfo : EIATTR_MIN_STACK_SIZE
	.align		4
.L_25:
        /*0090*/ 	.byte	0x04, 0x12
        /*0092*/ 	.short	(.L_27 - .L_26)
	.align		4
.L_26:
        /*0094*/ 	.word	index@(_Z23ComputeEnergy_Kernel_v1PhiiPi)
        /*0098*/ 	.word	0x00000000


	//----- nvinfo : EIATTR_MIN_STACK_SIZE
	.align		4
.L_27:
        /*009c*/ 	.byte	0x04, 0x12
        /*009e*/ 	.short	(.L_29 - .L_28)
	.align		4
.L_28:
        /*00a0*/ 	.word	index@(_Z17removeSeam_KernelP8PPMPixelS0_Piii)
        /*00a4*/ 	.word	0x00000000


	//----- nvinfo : EIATTR_MIN_STACK_SIZE
	.align		4
.L_29:
        /*00a8*/ 	.byte	0x04, 0x12
        /*00aa*/ 	.short	(.L_31 - .L_30)
	.align		4
.L_30:
        /*00ac*/ 	.word	index@(_Z15FindSeam_KerneliiPiS_)
        /*00b0*/ 	.word	0x00000000


	//----- nvinfo : EIATTR_MIN_STACK_SIZE
	.align		4
.L_31:
        /*00b4*/ 	.byte	0x04, 0x12
        /*00b6*/ 	.short	(.L_33 - .L_32)
	.align		4
.L_32:
        /*00b8*/ 	.word	index@(_Z20ComputeCumulativeMapPiiS_S_i)
        /*00bc*/ 	.word	0x00000000


	//----- nvinfo : EIATTR_MIN_STACK_SIZE
	.align		4
.L_33:
        /*00c0*/ 	.byte	0x04, 0x12
        /*00c2*/ 	.short	(.L_35 - .L_34)
	.align		4
.L_34:
        /*00c4*/ 	.word	index@(_Z27ComputeImportanceMap_KernelPhPiii)
        /*00c8*/ 	.word	0x00000000


	//----- nvinfo : EIATTR_MIN_STACK_SIZE
	.align		4
.L_35:
        /*00cc*/ 	.byte	0x04, 0x12
        /*00ce*/ 	.short	(.L_37 - .L_36)
	.align		4
.L_36:
        /*00d0*/ 	.word	index@(_Z22ConvertRgb2Gray_KernelP8PPMPixeliiPh)
        /*00d4*/ 	.word	0x00000000
.L_37:


//--------------------- .nv.compat                --------------------------
	.section	.nv.compat,"",@"SHT_CUDA_COMPAT_INFO"
	.align	4
        /*0000*/ 	.byte	0x02, 0x09, 0x00, 0x00, 0x02, 0x02, 0x01, 0x00, 0x02, 0x05, 0x05, 0x00, 0x03, 0x07, 0x01, 0x01
        /*0010*/ 	.byte	0x02, 0x03, 0x00, 0x00, 0x02, 0x06, 0x01, 0x00, 0x04, 0x0b, 0x08, 0x00, 0x09, 0x00, 0x00, 0x00
        /*0020*/ 	.byte	0x00, 0x00, 0x00, 0x00


//--------------------- .nv.info._Z23ComputeEnergy_Kernel_v1PhiiPi --------------------------
	.section	.nv.info._Z23ComputeEnergy_Kernel_v1PhiiPi,"",@"SHT_CUDA_INFO"
	.sectionflags	@""
	.align	4


	//----- nvinfo : EIATTR_CUDA_API_VERSION
	.align		4
        /*0000*/ 	.byte	0x04, 0x37
        /*0002*/ 	.short	(.L_39 - .L_38)
.L_38:
        /*0004*/ 	.word	0x00000082


	//----- nvinfo : EIATTR_KPARAM_INFO
	.align		4
.L_39:
        /*0008*/ 	.byte	0x04, 0x17
        /*000a*/ 	.short	(.L_41 - .L_40)
.L_40:
        /*000c*/ 	.word	0x00000000
        /*0010*/ 	.short	0x0003
        /*0012*/ 	.short	0x0010
        /*0014*/ 	.byte	0x00, 0xf5, 0x21, 0x00


	//----- nvinfo : EIATTR_KPARAM_INFO
	.align		4
.L_41:
        /*0018*/ 	.byte	0x04, 0x17
        /*001a*/ 	.short	(.L_43 - .L_42)
.L_42:
        /*001c*/ 	.word	0x00000000
        /*0020*/ 	.short	0x0002
        /*0022*/ 	.short	0x000c
        /*0024*/ 	.byte	0x00, 0xf0, 0x11, 0x00


	//----- nvinfo : EIATTR_KPARAM_INFO
	.align		4
.L_43:
        /*0028*/ 	.byte	0x04, 0x17
        /*002a*/ 	.short	(.L_45 - .L_44)
.L_44:
        /*002c*/ 	.word	0x00000000
        /*0030*/ 	.short	0x0001
        /*0032*/ 	.short	0x0008
        /*0034*/ 	.byte	0x00, 0xf0, 0x11, 0x00


	//----- nvinfo : EIATTR_KPARAM_INFO
	.align		4
.L_45:
        /*0038*/ 	.byte	0x04, 0x17
        /*003a*/ 	.short	(.L_47 - .L_46)
.L_46:
        /*003c*/ 	.word	0x00000000
        /*0040*/ 	.short	0x0000
        /*0042*/ 	.short	0x0000
        /*0044*/ 	.byte	0x00, 0xf5, 0x21, 0x00


	//----- nvinfo : EIATTR_SPARSE_MMA_MASK
	.align		4
.L_47:
        /*0048*/ 	.byte	0x03, 0x50
        /*004a*/ 	.short	0x0000


	//----- nvinfo : EIATTR_MAXREG_COUNT
	.align		4
        /*004c*/ 	.byte	0x03, 0x1b
        /*004e*/ 	.short	0x00ff


	//----- nvinfo : EIATTR_NUM_BARRIERS
	.align		4
        /*0050*/ 	.byte	0x02, 0x4c
        /*0052*/ 	.byte	0x01
	.zero		1


	//----- nvinfo : EIATTR_MERCURY_ISA_VERSION
	.align		4
        /*0054*/ 	.byte	0x03, 0x5f
        /*0056*/ 	.short	0x0101


	//----- nvinfo : EIATTR_VRC_CTA_INIT_COUNT
	.align		4
        /*0058*/ 	.byte	0x02, 0x4a
	.zero		1
	.zero		1


	//----- nvinfo : EIATTR_EXIT_INSTR_OFFSETS
	.align		4
        /*005c*/ 	.byte	0x04, 0x1c
        /*005e*/ 	.short	(.L_49 - .L_48)


	//   ....[0]....
.L_48:
        /*0060*/ 	.word	0x000003a0


	//   ....[1]....
        /*0064*/ 	.word	0x00000530


	//----- nvinfo : EIATTR_CRS_STACK_SIZE
	.align		4
.L_49:
        /*0068*/ 	.byte	0x04, 0x1e
        /*006a*/ 	.short	(.L_51 - .L_50)
.L_50:
        /*006c*/ 	.word	0x00000000


	//----- nvinfo : EIATTR_CBANK_PARAM_SIZE
	.align		4
.L_51:
        /*0070*/ 	.byte	0x03, 0x19
        /*0072*/ 	.short	0x0018


	//----- nvinfo : EIATTR_PARAM_CBANK
	.align		4
        /*0074*/ 	.byte	0x04, 0x0a
        /*0076*/ 	.short	(.L_53 - .L_52)
	.align		4
.L_52:
        /*0078*/ 	.word	index@(.nv.constant0._Z23ComputeEnergy_Kernel_v1PhiiPi)
        /*007c*/ 	.short	0x0380
        /*007e*/ 	.short	0x0018


	//----- nvinfo : EIATTR_SW_WAR
	.align		4
.L_53:
        /*0080*/ 	.byte	0x04, 0x36
        /*0082*/ 	.short	(.L_55 - .L_54)
.L_54:
        /*0084*/ 	.word	0x00000008
.L_55:


//--------------------- .nv.info._Z17removeSeam_KernelP8PPMPixelS0_Piii --------------------------
	.section	.nv.info._Z17removeSeam_KernelP8PPMPixelS0_Piii,"",@"SHT_CUDA_INFO"
	.sectionflags	@""
	.align	4


	//----- nvinfo : EIATTR_CUDA_API_VERSION
	.align		4
        /*0000*/ 	.byte	0x04, 0x37
        /*0002*/ 	.short	(.L_57 - .L_56)
.L_56:
        /*0004*/ 	.word	0x00000082


	//----- nvinfo : EIATTR_KPARAM_INFO
	.align		4
.L_57:
        /*0008*/ 	.byte	0x04, 0x17
        /*000a*/ 	.short	(.L_59 - .L_58)
.L_58:
        /*000c*/ 	.word	0x00000000
        /*0010*/ 	.short	0x0004
        /*0012*/ 	.short	0x001c
        /*0014*/ 	.byte	0x00, 0xf0, 0x11, 0x00


	//----- nvinfo : EIATTR_KPARAM_INFO
	.align		4
.L_59:
        /*0018*/ 	.byte	0x04, 0x17
        /*001a*/ 	.short	(.L_61 - .L_60)
.L_60:
        /*001c*/ 	.word	0x00000000
        /*0020*/ 	.short	0x0003
        /*0022*/ 	.short	0x0018
        /*0024*/ 	.byte	0x00, 0xf0, 0x11, 0x00


	//----- nvinfo : EIATTR_KPARAM_INFO
	.align		4
.L_61:
        /*0028*/ 	.byte	0x04, 0x17
        /*002a*/ 	.short	(.L_63 - .L_62)
.L_62:
        /*002c*/ 	.word	0x00000000
        /*0030*/ 	.short	0x0002
        /*0032*/ 	.short	0x0010
        /*0034*/ 	.byte	0x00, 0xf5, 0x21, 0x00


	//----- nvinfo : EIATTR_KPARAM_INFO
	.align		4
.L_63:
        /*0038*/ 	.byte	0x04, 0x17
        /*003a*/ 	.short	(.L_65 - .L_64)
.L_64:
        /*003c*/ 	.word	0x00000000
        /*0040*/ 	.short	0x0001
        /*0042*/ 	.short	0x0008
        /*0044*/ 	.byte	0x00, 0xf5, 0x21, 0x00


	//----- nvinfo : EIATTR_KPARAM_INFO
	.align		4
.L_65:
        /*0048*/ 	.byte	0x04, 0x17
        /*004a*/ 	.short	(.L_67 - .L_66)
.L_66:
        /*004c*/ 	.word	0x00000000
        /*0050*/ 	.short	0x0000
        /*0052*/ 	.short	0x0000
        /*0054*/ 	.byte	0x00, 0xf5, 0x21, 0x00


	//----- nvinfo : EIATTR_SPARSE_MMA_MASK
	.align		4
.L_67:
        /*0058*/ 	.byte	0x03, 0x50
        /*005a*/ 	.short	0x0000


	//----- nvinfo : EIATTR_MAXREG_COUNT
	.align		4
        /*005c*/ 	.byte	0x03, 0x1b
        /*005e*/ 	.short	0x00ff


	//----- nvinfo : EIATTR_MERCURY_ISA_VERSION
	.align		4
        /*0060*/ 	.byte	0x03, 0x5f
        /*0062*/ 	.short	0x0101


	//----- nvinfo : EIATTR_VRC_CTA_INIT_COUNT
	.align		4
        /*0064*/ 	.byte	0x02, 0x4a
	.zero		1
	.zero		1


	//----- nvinfo : EIATTR_EXIT_INSTR_OFFSETS
	.align		4
        /*0068*/ 	.byte	0x04, 0x1c
        /*006a*/ 	.short	(.L_69 - .L_68)


	//   ....[0]....
.L_68:
        /*006c*/ 	.word	0x000000c0


	//   ....[1]....
        /*0070*/ 	.word	0x00000200


	//   ....[2]....
        /*0074*/ 	.word	0x000002e0


	//----- nvinfo : EIATTR_CRS_STACK_SIZE
	.align		4
.L_69:
        /*0078*/ 	.byte	0x04, 0x1e
        /*007a*/ 	.short	(.L_71 - .L_70)
.L_70:
        /*007c*/ 	.word	0x00000000


	//----- nvinfo : EIATTR_CBANK_PARAM_SIZE
	.align		4
.L_71:
        /*0080*/ 	.byte	0x03, 0x19
        /*0082*/ 	.short	0x0020


	//----- nvinfo : EIATTR_PARAM_CBANK
	.align		4
        /*0084*/ 	.byte	0x04, 0x0a
        /*0086*/ 	.short	(.L_73 - .L_72)
	.align		4
.L_72:
        /*0088*/ 	.word	index@(.nv.constant0._Z17removeSeam_KernelP8PPMPixelS0_Piii)
        /*008c*/ 	.short	0x0380
        /*008e*/ 	.short	0x0020


	//----- nvinfo : EIATTR_SW_WAR
	.align		4
.L_73:
        /*0090*/ 	.byte	0x04, 0x36
        /*0092*/ 	.short	(.L_75 - .L_74)
.L_74:
        /*0094*/ 	.word	0x00000008
.L_75:


//--------------------- .nv.info._Z15FindSeam_KerneliiPiS_ --------------------------
	.section	.nv.info._Z15FindSeam_KerneliiPiS_,"",@"SHT_CUDA_INFO"
	.sectionflags	@""
	.align	4


	//----- nvinfo : EIATTR_CUDA_API_VERSION
	.align		4
        /*0000*/ 	.byte	0x04, 0x37
        /*0002*/ 	.short	(.L_77 - .L_76)
.L_76:
        /*0004*/ 	.word	0x00000082


	//----- nvinfo : EIATTR_KPARAM_INFO
	.align		4
.L_77:
        /*0008*/ 	.byte	0x04, 0x17
        /*000a*/ 	.short	(.L_79 - .L_78)
.L_78:
        /*000c*/ 	.word	0x00000000
        /*0010*/ 	.short	0x0003
        /*0012*/ 	.short	0x0010
        /*0014*/ 	.byte	0x00, 0xf5, 0x21, 0x00


	//----- nvinfo : EIATTR_KPARAM_INFO
	.align		4
.L_79:
        /*0018*/ 	.byte	0x04, 0x17
        /*001a*/ 	.short	(.L_81 - .L_80)
.L_80:
        /*001c*/ 	.word	0x00000000
        /*0020*/ 	.short	0x0002
        /*0022*/ 	.short	0x0008
        /*0024*/ 	.byte	0x00, 0xf5, 0x21, 0x00


	//----- nvinfo : EIATTR_KPARAM_INFO
	.align		4
.L_81:
        /*0028*/ 	.byte	0x04, 0x17
        /*002a*/ 	.short	(.L_83 - .L_82)
.L_82:
        /*002c*/ 	.word	0x00000000
        /*0030*/ 	.short	0x0001
        /*0032*/ 	.short	0x0004
        /*0034*/ 	.byte	0x00, 0xf0, 0x11, 0x00


	//----- nvinfo : EIATTR_KPARAM_INFO
	.align		4
.L_83:
        /*0038*/ 	.byte	0x04, 0x17
        /*003a*/ 	.short	(.L_85 - .L_84)
.L_84:
        /*003c*/ 	.word	0x00000000
        /*0040*/ 	.short	0x0000
        /*0042*/ 	.short	0x0000
        /*0044*/ 	.byte	0x00, 0xf0, 0x11, 0x00


	//----- nvinfo : EIATTR_SPARSE_MMA_MASK
	.align		4
.L_85:
        /*0048*/ 	.byte	0x03, 0x50
        /*004a*/ 	.short	0x0000


	//----- nvinfo : EIATTR_MAXREG_COUNT
	.align		4
        /*004c*/ 	.byte	0x03, 0x1b
        /*004e*/ 	.short	0x00ff


	//----- nvinfo : EIATTR_MERCURY_ISA_VERSION
	.align		4
        /*0050*/ 	.byte	0x03, 0x5f
        /*0052*/ 	.short	0x0101


	//----- nvinfo : EIATTR_VRC_CTA_INIT_COUNT
	.align		4
        /*0054*/ 	.byte	0x02, 0x4a
	.zero		1
	.zero		1


	//----- nvinfo : EIATTR_EXIT_INSTR_OFFSETS
	.align		4
        /*0058*/ 	.byte	0x04, 0x1c
        /*005a*/ 	.short	(.L_87 - .L_86)


	//   ....[0]....
.L_86:
        /*005c*/ 	.word	0x00000080


	//   ....[1]....
        /*0060*/ 	.word	0x00000d10


	//   ....[2]....
        /*0064*/ 	.word	0x00001540


	//   ....[3]....
        /*0068*/ 	.word	0x000018e0


	//   ....[4]....
        /*006c*/ 	.word	0x00001a80


	//----- nvinfo : EIATTR_CRS_STACK_SIZE
	.align		4
.L_87:
        /*0070*/ 	.byte	0x04, 0x1e
        /*0072*/ 	.short	(.L_89 - .L_88)
.L_88:
        /*0074*/ 	.word	0x00000000


	//----- nvinfo : EIATTR_CBANK_PARAM_SIZE
	.align		4
.L_89:
        /*0078*/ 	.byte	0x03, 0x19
        /*007a*/ 	.short	0x0018


	//----- nvinfo : EIATTR_PARAM_CBANK
	.align		4
        /*007c*/ 	.byte	0x04, 0x0a
        /*007e*/ 	.short	(.L_91 - .L_90)
	.align		4
.L_90:
        /*0080*/ 	.word	index@(.nv.constant0._Z15FindSeam_KerneliiPiS_)
        /*0084*/ 	.short	0x0380
        /*0086*/ 	.short	0x0018


	//----- nvinfo : EIATTR_SW_WAR
	.align		4
.L_91:
        /*0088*/ 	.byte	0x04, 0x36
        /*008a*/ 	.short	(.L_93 - .L_92)
.L_92:
        /*008c*/ 	.word	0x00000008
.L_93:


//--------------------- .nv.info._Z20ComputeCumulativeMapPiiS_S_i --------------------------
	.section	.nv.info._Z20ComputeCumulativeMapPiiS_S_i,"",@"SHT_CUDA_INFO"
	.sectionflags	@""
	.align	4


	//----- nvinfo : EIATTR_CUDA_API_VERSION
	.align		4
        /*0000*/ 	.byte	0x04, 0x37
        /*0002*/ 	.short	(.L_95 - .L_94)
.L_94:
        /*0004*/ 	.word	0x00000082


	//----- nvinfo : EIATTR_KPARAM_INFO
	.align		4
.L_95:
        /*0008*/ 	.byte	0x04, 0x17
        /*000a*/ 	.short	(.L_97 - .L_96)
.L_96:
        /*000c*/ 	.word	0x00000000
        /*0010*/ 	.short	0x0004
        /*0012*/ 	.short	0x0020
        /*0014*/ 	.byte	0x00, 0xf0, 0x11, 0x00


	//----- nvinfo : EIATTR_KPARAM_INFO
	.align		4
.L_97:
        /*0018*/ 	.byte	0x04, 0x17
        /*001a*/ 	.short	(.L_99 - .L_98)
.L_98:
        /*001c*/ 	.word	0x00000000
        /*0020*/ 	.short	0x0003
        /*0022*/ 	.short	0x0018
        /*0024*/ 	.byte	0x00, 0xf5, 0x21, 0x00


	//----- nvinfo : EIATTR_KPARAM_INFO
	.align		4
.L_99:
        /*0028*/ 	.byte	0x04, 0x17
        /*002a*/ 	.short	(.L_101 - .L_100)
.L_100:
        /*002c*/ 	.word	0x00000000
        /*0030*/ 	.short	0x0002
        /*0032*/ 	.short	0x0010
        /*0034*/ 	.byte	0x00, 0xf5, 0x21, 0x00


	//----- nvinfo : EIATTR_KPARAM_INFO
	.align		4
.L_101:
        /*0038*/ 	.byte	0x04, 0x17
        /*003a*/ 	.short	(.L_103 - .L_102)
.L_102:
        /*003c*/ 	.word	0x00000000
        /*0040*/ 	.short	0x0001
        /*0042*/ 	.short	0x0008
        /*0044*/ 	.byte	0x00, 0xf0, 0x11, 0x00


	//----- nvinfo : EIATTR_KPARAM_INFO
	.align		4
.L_103:
        /*0048*/ 	.byte	0x04, 0x17
        /*004a*/ 	.short	(.L_105 - .L_104)
.L_104:
        /*004c*/ 	.word	0x00000000
        /*0050*/ 	.short	0x0000
        /*0052*/ 	.short	0x0000
        /*0054*/ 	.byte	0x00, 0xf5, 0x21, 0x00


	//----- nvinfo : EIATTR_SPARSE_MMA_MASK
	.align		4
.L_105:
        /*0058*/ 	.byte	0x03, 0x50
        /*005a*/ 	.short	0x0000


	//----- nvinfo : EIATTR_MAXREG_COUNT
	.align		4
        /*005c*/ 	.byte	0x03, 0x1b
        /*005e*/ 	.short	0x00ff


	//----- nvinfo : EIATTR_NUM_BARRIERS
	.align		4
        /*0060*/ 	.byte	0x02, 0x4c
        /*0062*/ 	.byte	0x01
	.zero		1


	//----- nvinfo : EIATTR_MERCURY_ISA_VERSION
	.align		4
        /*0064*/ 	.byte	0x03, 0x5f
        /*0066*/ 	.short	0x0101


	//----- nvinfo : EIATTR_VRC_CTA_INIT_COUNT
	.align		4
        /*0068*/ 	.byte	0x02, 0x4a
	.zero		1
	.zero		1


	//----- nvinfo : EIATTR_EXIT_INSTR_OFFSETS
	.align		4
        /*006c*/ 	.byte	0x04, 0x1c
        /*006e*/ 	.short	(.L_107 - .L_106)


	//   ....[0]....
.L_106:
        /*0070*/ 	.word	0x00000070


	//   ....[1]....
        /*0074*/ 	.word	0x00000290


	//----- nvinfo : EIATTR_CRS_STACK_SIZE
	.align		4
.L_107:
        /*0078*/ 	.byte	0x04, 0x1e
        /*007a*/ 	.short	(.L_109 - .L_108)
.L_108:
        /*007c*/ 	.word	0x00000000


	//----- nvinfo : EIATTR_CBANK_PARAM_SIZE
	.align		4
.L_109:
        /*0080*/ 	.byte	0x03, 0x19
        /*0082*/ 	.short	0x0024


	//----- nvinfo : EIATTR_PARAM_CBANK
	.align		4
        /*0084*/ 	.byte	0x04, 0x0a
        /*0086*/ 	.short	(.L_111 - .L_110)
	.align		4
.L_110:
        /*0088*/ 	.word	index@(.nv.constant0._Z20ComputeCumulativeMapPiiS_S_i)
        /*008c*/ 	.short	0x0380
        /*008e*/ 	.short	0x0024


	//----- nvinfo : EIATTR_SW_WAR
	.align		4
.L_111:
        /*0090*/ 	.byte	0x04, 0x36
        /*0092*/ 	.short	(.L_113 - .L_112)
.L_112:
        /*0094*/ 	.word	0x00000008
.L_113:


//--------------------- .nv.info._Z27ComputeImportanceMap_KernelPhPiii --------------------------
	.section	.nv.info._Z27ComputeImportanceMap_KernelPhPiii,"",@"SHT_CUDA_INFO"
	.sectionflags	@""
	.align	4


	//----- nvinfo : EIATTR_CUDA_API_VERSION
	.align		4
        /*0000*/ 	.byte	0x04, 0x37
        /*0002*/ 	.short	(.L_115 - .L_114)
.L_114:
        /*0004*/ 	.word	0x00000082


	//----- nvinfo : EIATTR_KPARAM_INFO
	.align		4
.L_115:
        /*0008*/ 	.byte	0x04, 0x17
        /*000a*/ 	.short	(.L_117 - .L_116)
.L_116:
        /*000c*/ 	.word	0x00000000
        /*0010*/ 	.short	0x0003
        /*0012*/ 	.short	0x0014
        /*0014*/ 	.byte	0x00, 0xf0, 0x11, 0x00


	//----- nvinfo : EIATTR_KPARAM_INFO
	.align		4
.L_117:
        /*0018*/ 	.byte	0x04, 0x17
        /*001a*/ 	.short	(.L_119 - .L_118)
.L_118:
        /*001c*/ 	.word	0x00000000
        /*0020*/ 	.short	0x0002
        /*0022*/ 	.short	0x0010
        /*0024*/ 	.byte	0x00, 0xf0, 0x11, 0x00


	//----- nvinfo : EIATTR_KPARAM_INFO
	.align		4
.L_119:
        /*0028*/ 	.byte	0x04, 0x17
        /*002a*/ 	.short	(.L_121 - .L_120)
.L_120:
        /*002c*/ 	.word	0x00000000
        /*0030*/ 	.short	0x0001
        /*0032*/ 	.short	0x0008
        /*0034*/ 	.byte	0x00, 0xf5, 0x21, 0x00


	//----- nvinfo : EIATTR_KPARAM_INFO
	.align		4
.L_121:
        /*0038*/ 	.byte	0x04, 0x17
        /*003a*/ 	.short	(.L_123 - .L_122)
.L_122:
        /*003c*/ 	.word	0x00000000
        /*0040*/ 	.short	0x0000
        /*0042*/ 	.short	0x0000
        /*0044*/ 	.byte	0x00, 0xf5, 0x21, 0x00


	//----- nvinfo : EIATTR_SPARSE_MMA_MASK
	.align		4
.L_123:
        /*0048*/ 	.byte	0x03, 0x50
        /*004a*/ 	.short	0x0000


	//----- nvinfo : EIATTR_MAXREG_COUNT
	.align		4
        /*004c*/ 	.byte	0x03, 0x1b
        /*004e*/ 	.short	0x00ff


	//----- nvinfo : EIATTR_MERCURY_ISA_VERSION
	.align		4
        /*0050*/ 	.byte	0x03, 0x5f
        /*0052*/ 	.short	0x0101


	//----- nvinfo : EIATTR_VRC_CTA_INIT_COUNT
	.align		4
        /*0054*/ 	.byte	0x02, 0x4a
	.zero		1
	.zero		1


	//----- nvinfo : EIATTR_EXIT_INSTR_OFFSETS
	.align		4
        /*0058*/ 	.byte	0x04, 0x1c
        /*005a*/ 	.short	(.L_125 - .L_124)


	//   ....[0]....
.L_124:
        /*005c*/ 	.word	0x000000c0


	//   ....[1]....
        /*0060*/ 	.word	0x00000680


	//----- nvinfo : EIATTR_CBANK_PARAM_SIZE
	.align		4
.L_125:
        /*0064*/ 	.byte	0x03, 0x19
        /*0066*/ 	.short	0x0018


	//----- nvinfo : EIATTR_PARAM_CBANK
	.align		4
        /*0068*/ 	.byte	0x04, 0x0a
        /*006a*/ 	.short	(.L_127 - .L_126)
	.align		4
.L_126:
        /*006c*/ 	.word	index@(.nv.constant0._Z27ComputeImportanceMap_KernelPhPiii)
        /*0070*/ 	.short	0x0380
        /*0072*/ 	.short	0x0018


	//----- nvinfo : EIATTR_SW_WAR
	.align		4
.L_127:
        /*0074*/ 	.byte	0x04, 0x36
        /*0076*/ 	.short	(.L_129 - .L_128)
.L_128:
        /*0078*/ 	.word	0x00000008
.L_129:


//--------------------- .nv.info._Z22ConvertRgb2Gray_KernelP8PPMPixeliiPh --------------------------
	.section	.nv.info._Z22ConvertRgb2Gray_KernelP8PPMPixeliiPh,"",@"SHT_CUDA_INFO"
	.sectionflags	@""
	.align	4


	//----- nvinfo : EIATTR_CUDA_API_VERSION
	.align		4
        /*0000*/ 	.byte	0x04, 0x37
        /*0002*/ 	.short	(.L_131 - .L_130)
.L_130:
        /*0004*/ 	.word	0x00000082


	//----- nvinfo : EIATTR_KPARAM_INFO
	.align		4
.L_131:
        /*0008*/ 	.byte	0x04, 0x17
        /*000a*/ 	.short	(.L_133 - .L_132)
.L_132:
        /*000c*/ 	.word	0x00000000
        /*0010*/ 	.short	0x0003
        /*0012*/ 	.short	0x0010
        /*0014*/ 	.byte	0x00, 0xf5, 0x21, 0x00


	//----- nvinfo : EIATTR_KPARAM_INFO
	.align		4
.L_133:
        /*0018*/ 	.byte	0x04, 0x17
        /*001a*/ 	.short	(.L_135 - .L_134)
.L_134:
        /*001c*/ 	.word	0x00000000
        /*0020*/ 	.short	0x0002
        /*0022*/ 	.short	0x000c
        /*0024*/ 	.byte	0x00, 0xf0, 0x11, 0x00


	//----- nvinfo : EIATTR_KPARAM_INFO
	.align		4
.L_135:
        /*0028*/ 	.byte	0x04, 0x17
        /*002a*/ 	.short	(.L_137 - .L_136)
.L_136:
        /*002c*/ 	.word	0x00000000
        /*0030*/ 	.short	0x0001
        /*0032*/ 	.short	0x0008
        /*0034*/ 	.byte	0x00, 0xf0, 0x11, 0x00


	//----- nvinfo : EIATTR_KPARAM_INFO
	.align		4
.L_137:
        /*0038*/ 	.byte	0x04, 0x17
        /*003a*/ 	.short	(.L_139 - .L_138)
.L_138:
        /*003c*/ 	.word	0x00000000
        /*0040*/ 	.short	0x0000
        /*0042*/ 	.short	0x0000
        /*0044*/ 	.byte	0x00, 0xf5, 0x21, 0x00


	//----- nvinfo : EIATTR_SPARSE_MMA_MASK
	.align		4
.L_139:
        /*0048*/ 	.byte	0x03, 0x50
        /*004a*/ 	.short	0x0000


	//----- nvinfo : EIATTR_MAXREG_COUNT
	.align		4
        /*004c*/ 	.byte	0x03, 0x1b
        /*004e*/ 	.short	0x00ff


	//----- nvinfo : EIATTR_MERCURY_ISA_VERSION
	.align		4
        /*0050*/ 	.byte	0x03, 0x5f
        /*0052*/ 	.short	0x0101


	//----- nvinfo : EIATTR_VRC_CTA_INIT_COUNT
	.align		4
        /*0054*/ 	.byte	0x02, 0x4a
	.zero		1
	.zero		1


	//----- nvinfo : EIATTR_EXIT_INSTR_OFFSETS
	.align		4
        /*0058*/ 	.byte	0x04, 0x1c
        /*005a*/ 	.short	(.L_141 - .L_140)


	//   ....[0]....
.L_140:
        /*005c*/ 	.word	0x000000c0


	//   ....[1]....
        /*0060*/ 	.word	0x000001f0


	//----- nvinfo : EIATTR_CBANK_PARAM_SIZE
	.align		4
.L_141:
        /*0064*/ 	.byte	0x03, 0x19
        /*0066*/ 	.short	0x0018


	//----- nvinfo : EIATTR_PARAM_CBANK
	.align		4
        /*0068*/ 	.byte	0x04, 0x0a
        /*006a*/ 	.short	(.L_143 - .L_142)
	.align		4
.L_142:
        /*006c*/ 	.word	index@(.nv.constant0._Z22ConvertRgb2Gray_KernelP8PPMPixeliiPh)
        /*0070*/ 	.short	0x0380
        /*0072*/ 	.short	0x0018


	//----- nvinfo : EIATTR_SW_WAR
	.align		4
.L_143:
        /*0074*/ 	.byte	0x04, 0x36
        /*0076*/ 	.short	(.L_145 - .L_144)
.L_144:
        /*0078*/ 	.word	0x00000008
.L_145:


//--------------------- .nv.callgraph             --------------------------
	.section	.nv.callgraph,"",@"SHT_CUDA_CALLGRAPH"
	.align	4
	.sectionentsize	8
	.align		4
        /*0000*/ 	.word	0x00000000
	.align		4
        /*0004*/ 	.word	0xffffffff
	.align		4
        /*0008*/ 	.word	0x00000000
	.align		4
        /*000c*/ 	.word	0xfffffffe
	.align		4
        /*0010*/ 	.word	0x00000000
	.align		4
        /*0014*/ 	.word	0xfffffffd
	.align		4
        /*0018*/ 	.word	0x00000000
	.align		4
        /*001c*/ 	.word	0xfffffffc


//--------------------- .nv.constant3             --------------------------
	.section	.nv.constant3,"a",@progbits
	.align	4
.nv.constant3:
	.type		x_sobel,@object
	.size		x_sobel,(y_sobel - x_sobel)
x_sobel:
        /*0000*/ 	.byte	0x01, 0x00, 0x00, 0x00, 0x00, 0x00, 0x00, 0x00, 0xff, 0xff, 0xff, 0xff, 0x02, 0x00, 0x00, 0x00
        /*0010*/ 	.byte	0x00, 0x00, 0x00, 0x00, 0xfe, 0xff, 0xff, 0xff, 0x01, 0x00, 0x00, 0x00, 0x00, 0x00, 0x00, 0x00
        /*0020*/ 	.byte	0xff, 0xff, 0xff, 0xff
	.type		y_sobel,@object
	.size		y_sobel,(.L_1 - y_sobel)
y_sobel:
        /*0024*/ 	.byte	0x01, 0x00, 0x00, 0x00, 0x02, 0x00, 0x00, 0x00, 0x01, 0x00, 0x00, 0x00, 0x00, 0x00, 0x00, 0x00
        /*0034*/ 	.byte	0x00, 0x00, 0x00, 0x00, 0x00, 0x00, 0x00, 0x00, 0xff, 0xff, 0xff, 0xff, 0xfe, 0xff, 0xff, 0xff
        /*0044*/ 	.byte	0xff, 0xff, 0xff, 0xff
.L_1:


//--------------------- .text._Z23ComputeEnergy_Kernel_v1PhiiPi --------------------------
	.section	.text._Z23ComputeEnergy_Kernel_v1PhiiPi,"ax",@progbits
	.align	128
        .global         _Z23ComputeEnergy_Kernel_v1PhiiPi
        .type           _Z23ComputeEnergy_Kernel_v1PhiiPi,@function
        .size           _Z23ComputeEnergy_Kernel_v1PhiiPi,(.L_x_29 - _Z23ComputeEnergy_Kernel_v1PhiiPi)
        .other          _Z23ComputeEnergy_Kernel_v1PhiiPi,@"STO_CUDA_ENTRY STV_DEFAULT"
_Z23ComputeEnergy_Kernel_v1PhiiPi:
.text._Z23ComputeEnergy_Kernel_v1PhiiPi:
[----:B------:R-:W-:Y:S01]  /*0000*/  LDC R1, c[0x0][0x37c] ;  /* 0x0000df00ff017b82 */ /* 0x000fe20000000800 */
[----:B------:R-:W0:Y:S01]  /*0010*/  S2R R10, SR_TID.Y ;  /* 0x00000000000a7919 */ /* 0x000e220000002200 */
[----:B------:R-:W1:Y:S01]  /*0020*/  LDCU.128 UR12, c[0x0][0x380] ;  /* 0x00007000ff0c77ac */ /* 0x000e620008000c00 */
[----:B------:R-:W-:Y:S01]  /*0030*/  PRMT R6, RZ, 0x7610, R6 ;  /* 0x00007610ff067816 */ /* 0x000fe20000000006 */
[----:B------:R-:W0:Y:S01]  /*0040*/  S2R R5, SR_CTAID.Y ;  /* 0x0000000000057919 */ /* 0x000e220000002600 */
[----:B------:R-:W2:Y:S01]  /*0050*/  LDCU.64 UR6, c[0x0][0x358] ;  /* 0x00006b00ff0677ac */ /* 0x000ea20008000a00 */
[----:B------:R-:W3:Y:S01]  /*0060*/  S2R R13, SR_TID.X ;  /* 0x00000000000d7919 */ /* 0x000ee20000002100 */
[----:B------:R-:W3:Y:S01]  /*0070*/  S2R R0, SR_CTAID.X ;  /* 0x0000000000007919 */ /* 0x000ee20000002500 */
[----:B0-----:R-:W-:-:S05]  /*0080*/  IMAD R7, R5, 0x20, R10 ;  /* 0x0000002005077824 */ /* 0x001fca00078e020a */
[----:B-1----:R-:W-:Y:S01]  /*0090*/  ISETP.GE.AND P0, PT, R7, UR15, PT ;  /* 0x0000000f07007c0c */ /* 0x002fe2000bf06270 */
[----:B---3--:R-:W-:-:S04]  /*00a0*/  IMAD R4, R0, 0x20, R13 ;  /* 0x0000002000047824 */ /* 0x008fc800078e020d */
[----:B------:R-:W-:Y:S01]  /*00b0*/  IMAD R3, R7, UR14, R4 ;  /* 0x0000000e07037c24 */ /* 0x000fe2000f8e0204 */
[----:B------:R-:W-:-:S04]  /*00c0*/  ISETP.GE.OR P1, PT, R4, UR14, P0 ;  /* 0x0000000e04007c0c */ /* 0x000fc80008726670 */
[----:B------:R-:W-:-:S04]  /*00d0*/  IADD3 R2, P2, PT, R3, UR12, RZ ;  /* 0x0000000c03027c10 */ /* 0x000fc8000ff5e0ff */
[----:B------:R-:W-:-:S05]  /*00e0*/  LEA.HI.X.SX32 R3, R3, UR13, 0x1, P2 ;  /* 0x0000000d03037c11 */ /* 0x000fca00090f0eff */
[----:B--2---:R-:W2:Y:S01]  /*00f0*/  @!P1 LDG.E.U8 R6, desc[UR6][R2.64] ;  /* 0x0000000602069981 */ /* 0x004ea2000c1e1100 */
[----:B------:R-:W0:Y:S01]  /*0100*/  S2UR UR5, SR_CgaCtaId ;  /* 0x00000000000579c3 */ /* 0x000e220000008800 */
[----:B------:R-:W-:Y:S01]  /*0110*/  UMOV UR4, 0x400 ;  /* 0x0000040000047882 */ /* 0x000fe20000000000 */
[----:B------:R-:W-:Y:S01]  /*0120*/  ISETP.NE.AND P1, PT, R13, RZ, PT ;  /* 0x000000ff0d00720c */ /* 0x000fe20003f25270 */
[----:B------:R-:W-:Y:S01]  /*0130*/  BSSY.RECONVERGENT B0, `(.L_x_0) ;  /* 0x0000013000007945 */ /* 0x000fe20003800200 */
[----:B0-----:R-:W-:Y:S01]  /*0140*/  ULEA UR4, UR5, UR4, 0x18 ;  /* 0x0000000405047291 */ /* 0x001fe2000f8ec0ff */
[----:B------:R-:W0:Y:S05]  /*0150*/  LDCU UR5, c[0x0][0x360] ;  /* 0x00006c00ff0577ac */ /* 0x000e2a0008000800 */
[----:B------:R-:W-:Y:S01]  /*0160*/  IMAD.U32 R9, RZ, RZ, UR4 ;  /* 0x00000004ff097e24 */ /* 0x000fe2000f8e00ff */
[----:B------:R-:W1:Y:S03]  /*0170*/  LDCU UR8, c[0x0][0x364] ;  /* 0x00006c80ff0877ac */ /* 0x000e660008000800 */
[----:B------:R-:W-:-:S04]  /*0180*/  IMAD R8, R10, 0x22, R9 ;  /* 0x000000220a087824 */ /* 0x000fc800078e0209 */
[--C-:B------:R-:W-:Y:S02]  /*0190*/  IMAD.IADD R9, R8, 0x1, R13.reuse ;  /* 0x0000000108097824 */ /* 0x100fe400078e020d */
[----:B0-----:R-:W-:Y:S02]  /*01a0*/  IMAD R0, R0, UR5, R13 ;  /* 0x0000000500007c24 */ /* 0x001fe4000f8e020d */
[----:B-1----:R-:W-:Y:S01]  /*01b0*/  IMAD R5, R5, UR8, R10 ;  /* 0x0000000805057c24 */ /* 0x002fe2000f8e020a */
[----:B--2---:R0:W-:Y:S01]  /*01c0*/  STS.U8 [R9], R6 ;  /* 0x0000000609007388 */ /* 0x0041e20000000000 */
[----:B------:R-:W-:Y:S05]  /*01d0*/  @P1 BRA `(.L_x_1) ;  /* 0x0000000000201947 */ /* 0x000fea0003800000 */
[----:B0-----:R-:W-:Y:S01]  /*01e0*/  VIADD R6, R4, 0x1 ;  /* 0x0000000104067836 */ /* 0x001fe20000000000 */
[----:B------:R-:W-:Y:S01]  /*01f0*/  BSSY.RECONVERGENT B1, `(.L_x_2) ;  /* 0x0000005000017945 */ /* 0x000fe20003800200 */
[----:B------:R-:W-:-:S03]  /*0200*/  PRMT R11, RZ, 0x7610, R11 ;  /* 0x00007610ff0b7816 */ /* 0x000fc6000000000b */
[----:B------:R-:W-:-:S13]  /*0210*/  ISETP.GE.OR P0, PT, R6, UR14, P0 ;  /* 0x0000000e06007c0c */ /* 0x000fda0008706670 */
[----:B------:R-:W-:Y:S05]  /*0220*/  @P0 BRA `(.L_x_3) ;  /* 0x0000000000040947 */ /* 0x000fea0003800000 */
[----:B------:R0:W5:Y:S02]  /*0230*/  LDG.E.U8 R11, desc[UR6][R2.64+0x1] ;  /* 0x00000106020b7981 */ /* 0x000164000c1e1100 */
.L_x_3:
[----:B------:R-:W-:Y:S05]  /*0240*/  BSYNC.RECONVERGENT B1 ;  /* 0x0000000000017941 */ /* 0x000fea0003800200 */
.L_x_2:
[----:B-----5:R1:W-:Y:S02]  /*0250*/  STS.U8 [R8+0x20], R11 ;  /* 0x0000200b08007388 */ /* 0x0203e40000000000 */
.L_x_1:
[----:B------:R-:W-:Y:S05]  /*0260*/  BSYNC.RECONVERGENT B0 ;  /* 0x0000000000007941 */ /* 0x000fea0003800200 */
.L_x_0:
[----:B------:R-:W-:Y:S01]  /*0270*/  ISETP.NE.AND P0, PT, R10, RZ, PT ;  /* 0x000000ff0a00720c */ /* 0x000fe20003f05270 */
[----:B------:R-:W-:-:S12]  /*0280*/  BSSY.RECONVERGENT B0, `(.L_x_4) ;  /* 0x000000e000007945 */ /* 0x000fd80003800200 */
[----:B------:R-:W-:Y:S05]  /*0290*/  @P0 BRA `(.L_x_5) ;  /* 0x0000000000300947 */ /* 0x000fea0003800000 */
[----:B------:R-:W-:Y:S01]  /*02a0*/  VIADD R7, R7, 0x1 ;  /* 0x0000000107077836 */ /* 0x000fe20000000000 */
[----:B------:R-:W-:Y:S01]  /*02b0*/  BSSY.RECONVERGENT B1, `(.L_x_6) ;  /* 0x0000009000017945 */ /* 0x000fe20003800200 */
[----:B0-----:R-:W-:-:S03]  /*02c0*/  PRMT R2, RZ, 0x7610, R2 ;  /* 0x00007610ff027816 */ /* 0x001fc60000000002 */
[----:B------:R-:W-:-:S04]  /*02d0*/  ISETP.GE.AND P0, PT, R7, UR15, PT ;  /* 0x0000000f07007c0c */ /* 0x000fc8000bf06270 */
[----:B------:R-:W-:-:S13]  /*02e0*/  ISETP.GE.OR P0, PT, R4, UR14, P0 ;  /* 0x0000000e04007c0c */ /* 0x000fda0008706670 */
[----:B------:R-:W-:Y:S05]  /*02f0*/  @P0 BRA `(.L_x_7) ;  /* 0x0000000000100947 */ /* 0x000fea0003800000 */
[----:B------:R-:W-:-:S05]  /*0300*/  IMAD R4, R7, UR14, R4 ;  /* 0x0000000e07047c24 */ /* 0x000fca000f8e0204 */
[----:B------:R-:W-:-:S04]  /*0310*/  IADD3 R2, P0, PT, R4, UR12, RZ ;  /* 0x0000000c04027c10 */ /* 0x000fc8000ff1e0ff */
[----:B------:R-:W-:-:S05]  /*0320*/  LEA.HI.X.SX32 R3, R4, UR13, 0x1, P0 ;  /* 0x0000000d04037c11 */ /* 0x000fca00080f0eff */
[----:B------:R0:W5:Y:S04]  /*0330*/  LDG.E.U8 R2, desc[UR6][R2.64] ;  /* 0x0000000602027981 */ /* 0x000168000c1e1100 */
.L_x_7:
[----:B------:R-:W-:Y:S05]  /*0340*/  BSYNC.RECONVERGENT B1 ;  /* 0x0000000000017941 */ /* 0x000fea0003800200 */
.L_x_6:
[----:B-----5:R2:W-:Y:S02]  /*0350*/  STS.U8 [R13+UR4+0x440], R2 ;  /* 0x000440020d007988 */ /* 0x0205e40008000004 */
.L_x_5:
[----:B------:R-:W-:Y:S05]  /*0360*/  BSYNC.RECONVERGENT B0 ;  /* 0x0000000000007941 */ /* 0x000fea0003800200 */
.L_x_4:
[----:B------:R-:W-:Y:S01]  /*0370*/  BAR.SYNC.DEFER_BLOCKING 0x0 ;  /* 0x0000000000007b1d */ /* 0x000fe20000010000 */
[----:B------:R-:W-:-:S04]  /*0380*/  ISETP.GE.AND P0, PT, R5, UR15, PT ;  /* 0x0000000f05007c0c */ /* 0x000fc8000bf06270 */
[----:B------:R-:W-:-:S13]  /*0390*/  ISETP.GE.OR P0, PT, R0, UR14, P0 ;  /* 0x0000000e00007c0c */ /* 0x000fda0008706670 */
[----:B------:R-:W-:Y:S05]  /*03a0*/  @P0 EXIT ;  /* 0x000000000000094d */ /* 0x000fea0003800000 */
[----:B------:R-:W-:Y:S01]  /*03b0*/  LDS.U8 R4, [R9] ;  /* 0x0000000009047984 */ /* 0x000fe20000000000 */
[----:B0-2---:R-:W0:Y:S01]  /*03c0*/  LDC.64 R2, c[0x0][0x390] ;  /* 0x0000e400ff027b82 */ /* 0x005e220000000a00 */
[----:B------:R-:W-:Y:S02]  /*03d0*/  IMAD R5, R5, UR14, R0 ;  /* 0x0000000e05057c24 */ /* 0x000fe4000f8e0200 */
[----:B-1----:R-:W1:Y:S04]  /*03e0*/  LDS.U8 R11, [R9+0x2] ;  /* 0x00000200090b7984 */ /* 0x002e680000000000 */
[----:B------:R-:W2:Y:S04]  /*03f0*/  LDS.U8 R7, [R9+0x44] ;  /* 0x0000440009077984 */ /* 0x000ea80000000000 */
[----:B------:R-:W3:Y:S04]  /*0400*/  LDS.U8 R10, [R9+0x1] ;  /* 0x00000100090a7984 */ /* 0x000ee80000000000 */
[----:B------:R-:W-:Y:S04]  /*0410*/  LDS.U8 R13, [R9+0x46] ;  /* 0x00004600090d7984 */ /* 0x000fe80000000000 */
[----:B------:R-:W4:Y:S04]  /*0420*/  LDS.U8 R12, [R9+0x45] ;  /* 0x00004500090c7984 */ /* 0x000f280000000000 */
[----:B------:R-:W5:Y:S01]  /*0430*/  LDS.U8 R6, [R9+0x22] ;  /* 0x0000220009067984 */ /* 0x000f620000000000 */
[----:B0-----:R-:W-:-:S03]  /*0440*/  IMAD.WIDE R2, R5, 0x4, R2 ;  /* 0x0000000405027825 */ /* 0x001fc600078e0202 */
[----:B------:R-:W0:Y:S01]  /*0450*/  LDS.U8 R8, [R9+0x24] ;  /* 0x0000240009087984 */ /* 0x000e220000000000 */
[C---:B-1----:R-:W-:Y:S01]  /*0460*/  IADD3 R17, PT, PT, R4.reuse, -R11, RZ ;  /* 0x8000000b04117210 */ /* 0x042fe20007ffe0ff */
[----:B--2---:R-:W-:-:S04]  /*0470*/  IMAD.IADD R15, R4, 0x1, -R7 ;  /* 0x00000001040f7824 */ /* 0x004fc800078e0a07 */
[----:B---3--:R-:W-:Y:S01]  /*0480*/  IMAD R10, R10, 0x2, R17 ;  /* 0x000000020a0a7824 */ /* 0x008fe200078e0211 */
[----:B----4-:R-:W-:Y:S01]  /*0490*/  LEA R12, R12, R13, 0x1 ;  /* 0x0000000d0c0c7211 */ /* 0x010fe200078e08ff */
[----:B-----5:R-:W-:-:S03]  /*04a0*/  IMAD R6, R6, 0x2, R15 ;  /* 0x0000000206067824 */ /* 0x020fc600078e020f */
[----:B------:R-:W-:Y:S01]  /*04b0*/  IADD3 R10, PT, PT, -R12, R10, R7 ;  /* 0x0000000a0c0a7210 */ /* 0x000fe20007ffe107 */
[----:B0-----:R-:W-:-:S03]  /*04c0*/  IMAD R8, R8, 0x2, R13 ;  /* 0x0000000208087824 */ /* 0x001fc600078e020d */
[----:B------:R-:W-:Y:S02]  /*04d0*/  IABS R10, R10 ;  /* 0x0000000a000a7213 */ /* 0x000fe40000000000 */
[----:B------:R-:W-:-:S03]  /*04e0*/  IADD3 R6, PT, PT, -R8, R6, R11 ;  /* 0x0000000608067210 */ /* 0x000fc60007ffe10b */
[----:B------:R-:W-:Y:S01]  /*04f0*/  IMAD.MOV.U32 R0, RZ, RZ, R10 ;  /* 0x000000ffff007224 */ /* 0x000fe200078e000a */
[----:B------:R-:W-:-:S05]  /*0500*/  IABS R7, R6 ;  /* 0x0000000600077213 */ /* 0x000fca0000000000 */
[----:B------:R-:W-:-:S05]  /*0510*/  IMAD.IADD R5, R0, 0x1, R7 ;  /* 0x0000000100057824 */ /* 0x000fca00078e0207 */
[----:B------:R-:W-:Y:S01]  /*0520*/  STG.E desc[UR6][R2.64], R5 ;  /* 0x0000000502007986 */ /* 0x000fe2000c101906 */
[----:B------:R-:W-:Y:S05]  /*0530*/  EXIT ;  /* 0x000000000000794d */ /* 0x000fea0003800000 */
.L_x_8:
[----:B------:R-:W-:-:S00]  /*0540*/  BRA `(.L_x_8) ;  /* 0xfffffffc00fc7947 */ /* 0x000fc0000383ffff */
[----:B------:R-:W-:-:S00]  /*0550*/  NOP ;  /* 0x0000000000007918 */ /* 0x000fc00000000000 */
        /* <DEDUP_REMOVED lines=10> */
.L_x_29:


//--------------------- .text._Z17removeSeam_KernelP8PPMPixelS0_Piii --------------------------
	.section	.text._Z17removeSeam_KernelP8PPMPixelS0_Piii,"ax",@progbits
	.align	128
        .global         _Z17removeSeam_KernelP8PPMPixelS0_Piii
        .type           _Z17removeSeam_KernelP8PPMPixelS0_Piii,@function
        .size           _Z17removeSeam_KernelP8PPMPixelS0_Piii,(.L_x_30 - _Z17removeSeam_KernelP8PPMPixelS0_Piii)
        .other          _Z17removeSeam_KernelP8PPMPixelS0_Piii,@"STO_CUDA_ENTRY STV_DEFAULT"
_Z17removeSeam_KernelP8PPMPixelS0_Piii:
.text._Z17removeSeam_KernelP8PPMPixelS0_Piii:
[----:B------:R-:W-:Y:S01]  /*0000*/  LDC R1, c[0x0][0x37c] ;  /* 0x0000df00ff017b82 */ /* 0x000fe20000000800 */
[----:B------:R-:W0:Y:S07]  /*0010*/  S2R R0, SR_TID.Y ;  /* 0x0000000000007919 */ /* 0x000e2e0000002200 */
[----:B------:R-:W0:Y:S01]  /*0020*/  S2UR UR4, SR_CTAID.Y ;  /* 0x00000000000479c3 */ /* 0x000e220000002600 */
[----:B------:R-:W1:Y:S01]  /*0030*/  LDCU.64 UR8, c[0x0][0x398] ;  /* 0x00007300ff0877ac */ /* 0x000e620008000a00 */
[----:B------:R-:W2:Y:S06]  /*0040*/  S2R R3, SR_TID.X ;  /* 0x0000000000037919 */ /* 0x000eac0000002100 */
[----:B------:R-:W0:Y:S08]  /*0050*/  LDC R7, c[0x0][0x364] ;  /* 0x0000d900ff077b82 */ /* 0x000e300000000800 */
[----:B------:R-:W2:Y:S08]  /*0060*/  S2UR UR5, SR_CTAID.X ;  /* 0x00000000000579c3 */ /* 0x000eb00000002500 */
[----:B------:R-:W2:Y:S01]  /*0070*/  LDC R2, c[0x0][0x360] ;  /* 0x0000d800ff027b82 */ /* 0x000ea20000000800 */
[----:B0-----:R-:W-:-:S05]  /*0080*/  IMAD R7, R7, UR4, R0 ;  /* 0x0000000407077c24 */ /* 0x001fca000f8e0200 */
[----:B-1----:R-:W-:Y:S01]  /*0090*/  ISETP.GE.AND P0, PT, R7, UR9, PT ;  /* 0x0000000907007c0c */ /* 0x002fe2000bf06270 */
[----:B--2---:R-:W-:-:S05]  /*00a0*/  IMAD R0, R2, UR5, R3 ;  /* 0x0000000502007c24 */ /* 0x004fca000f8e0203 */
[----:B------:R-:W-:-:S13]  /*00b0*/  ISETP.GE.OR P0, PT, R0, UR8, P0 ;  /* 0x0000000800007c0c */ /* 0x000fda0008706670 */
[----:B------:R-:W-:Y:S05]  /*00c0*/  @P0 EXIT ;  /* 0x000000000000094d */ /* 0x000fea0003800000 */
[----:B------:R-:W0:Y:S01]  /*00d0*/  LDC.64 R2, c[0x0][0x390] ;  /* 0x0000e400ff027b82 */ /* 0x000e220000000a00 */
[----:B------:R-:W1:Y:S01]  /*00e0*/  LDCU.64 UR6, c[0x0][0x358] ;  /* 0x00006b00ff0677ac */ /* 0x000e620008000a00 */
[----:B0-----:R-:W-:-:S06]  /*00f0*/  IMAD.WIDE.U32 R2, R7, 0x4, R2 ;  /* 0x0000000407027825 */ /* 0x001fcc00078e0002 */
[----:B-1----:R-:W2:Y:S01]  /*0100*/  LDG.E R3, desc[UR6][R2.64] ;  /* 0x0000000602037981 */ /* 0x002ea2000c1e1900 */
[----:B------:R-:W-:Y:S01]  /*0110*/  UIADD3 UR4, UPT, UPT, UR8, -0x1, URZ ;  /* 0xffffffff08047890 */ /* 0x000fe2000fffe0ff */
[----:B--2---:R-:W-:-:S13]  /*0120*/  ISETP.GE.AND P0, PT, R0, R3, PT ;  /* 0x000000030000720c */ /* 0x004fda0003f06270 */
[----:B------:R-:W-:Y:S05]  /*0130*/  @P0 BRA `(.L_x_9) ;  /* 0x0000000000340947 */ /* 0x000fea0003800000 */
[----:B------:R-:W0:Y:S01]  /*0140*/  LDC.64 R4, c[0x0][0x380] ;  /* 0x0000e000ff047b82 */ /* 0x000e220000000a00 */
[----:B------:R-:W-:-:S05]  /*0150*/  IMAD R0, R7, UR4, R0 ;  /* 0x0000000407007c24 */ /* 0x000fca000f8e0200 */
[----:B------:R-:W-:Y:S02]  /*0160*/  IADD3 R7, PT, PT, R7, R0, RZ ;  /* 0x0000000007077210 */ /* 0x000fe40007ffe0ff */
[----:B------:R-:W1:Y:S03]  /*0170*/  LDC.64 R2, c[0x0][0x388] ;  /* 0x0000e200ff027b82 */ /* 0x000e660000000a00 */
[----:B0-----:R-:W-:-:S05]  /*0180*/  IMAD.WIDE R4, R7, 0x3, R4 ;  /* 0x0000000307047825 */ /* 0x001fca00078e0204 */
[----:B------:R-:W2:Y:S04]  /*0190*/  LDG.E.U8 R7, desc[UR6][R4.64] ;  /* 0x0000000604077981 */ /* 0x000ea8000c1e1100 */
[----:B------:R-:W3:Y:S04]  /*01a0*/  LDG.E.U8 R9, desc[UR6][R4.64+0x1] ;  /* 0x0000010604097981 */ /* 0x000ee8000c1e1100 */
[----:B------:R-:W4:Y:S01]  /*01b0*/  LDG.E.U8 R11, desc[UR6][R4.64+0x2] ;  /* 0x00000206040b7981 */ /* 0x000f22000c1e1100 */
[----:B-1----:R-:W-:-:S05]  /*01c0*/  IMAD.WIDE R2, R0, 0x3, R2 ;  /* 0x0000000300027825 */ /* 0x002fca00078e0202 */
[----:B--2---:R-:W-:Y:S04]  /*01d0*/  STG.E.U8 desc[UR6][R2.64], R7 ;  /* 0x0000000702007986 */ /* 0x004fe8000c101106 */
[----:B---3--:R-:W-:Y:S04]  /*01e0*/  STG.E.U8 desc[UR6][R2.64+0x1], R9 ;  /* 0x0000010902007986 */ /* 0x008fe8000c101106 */
[----:B----4-:R-:W-:Y:S01]  /*01f0*/  STG.E.U8 desc[UR6][R2.64+0x2], R11 ;  /* 0x0000020b02007986 */ /* 0x010fe2000c101106 */
[----:B------:R-:W-:Y:S05]  /*0200*/  EXIT ;  /* 0x000000000000794d */ /* 0x000fea0003800000 */
.L_x_9:
[----:B------:R-:W0:Y:S01]  /*0210*/  LDC.64 R4, c[0x0][0x380] ;  /* 0x0000e000ff047b82 */ /* 0x000e220000000a00 */
[----:B------:R-:W-:-:S04]  /*0220*/  IMAD R3, R7, UR8, R0 ;  /* 0x0000000807037c24 */ /* 0x000fc8000f8e0200 */
[----:B0-----:R-:W-:-:S03]  /*0230*/  IMAD.WIDE R4, R3, 0x3, R4 ;  /* 0x0000000303047825 */ /* 0x001fc600078e0204 */
[----:B------:R-:W0:Y:S02]  /*0240*/  LDC.64 R2, c[0x0][0x388] ;  /* 0x0000e200ff027b82 */ /* 0x000e240000000a00 */
[----:B------:R-:W2:Y:S04]  /*0250*/  LDG.E.U8 R9, desc[UR6][R4.64] ;  /* 0x0000000604097981 */ /* 0x000ea8000c1e1100 */
[----:B------:R-:W3:Y:S04]  /*0260*/  LDG.E.U8 R11, desc[UR6][R4.64+0x1] ;  /* 0x00000106040b7981 */ /* 0x000ee8000c1e1100 */
[----:B------:R-:W4:Y:S01]  /*0270*/  LDG.E.U8 R13, desc[UR6][R4.64+0x2] ;  /* 0x00000206040d7981 */ /* 0x000f22000c1e1100 */
[----:B------:R-:W-:-:S05]  /*0280*/  IMAD R7, R7, UR4, R0 ;  /* 0x0000000407077c24 */ /* 0x000fca000f8e0200 */
[----:B------:R-:W-:-:S05]  /*0290*/  IADD3 R7, PT, PT, R7, -0x1, RZ ;  /* 0xffffffff07077810 */ /* 0x000fca0007ffe0ff */
[----:B0-----:R-:W-:-:S05]  /*02a0*/  IMAD.WIDE R2, R7, 0x3, R2 ;  /* 0x0000000307027825 */ /* 0x001fca00078e0202 */
[----:B--2---:R-:W-:Y:S04]  /*02b0*/  STG.E.U8 desc[UR6][R2.64], R9 ;  /* 0x0000000902007986 */ /* 0x004fe8000c101106 */
[----:B---3--:R-:W-:Y:S04]  /*02c0*/  STG.E.U8 desc[UR6][R2.64+0x1], R11 ;  /* 0x0000010b02007986 */ /* 0x008fe8000c101106 */
[----:B----4-:R-:W-:Y:S01]  /*02d0*/  STG.E.U8 desc[UR6][R2.64+0x2], R13 ;  /* 0x0000020d02007986 */ /* 0x010fe2000c101106 */
[----:B------:R-:W-:Y:S05]  /*02e0*/  EXIT ;  /* 0x000000000000794d */ /* 0x000fea0003800000 */
.L_x_10:
        /* <DEDUP_REMOVED lines=9> */
.L_x_30:


//--------------------- .text._Z15FindSeam_KerneliiPiS_ --------------------------
	.section	.text._Z15FindSeam_KerneliiPiS_,"ax",@progbits
	.align	128
        .global         _Z15FindSeam_KerneliiPiS_
        .type           _Z15FindSeam_KerneliiPiS_,@function
        .size           _Z15FindSeam_KerneliiPiS_,(.L_x_31 - _Z15FindSeam_KerneliiPiS_)
        .other          _Z15FindSeam_KerneliiPiS_,@"STO_CUDA_ENTRY STV_DEFAULT"
_Z15FindSeam_KerneliiPiS_:
.text._Z15FindSeam_KerneliiPiS_:
[----:B------:R-:W-:Y:S01]  /*0000*/  LDC R1, c[0x0][0x37c] ;  /* 0x0000df00ff017b82 */ /* 0x000fe20000000800 */
[----:B------:R-:W0:Y:S07]  /*0010*/  S2R R0, SR_TID.Y ;  /* 0x0000000000007919 */ /* 0x000e2e0000002200 */
[----:B------:R-:W0:Y:S08]  /*0020*/  S2UR UR4, SR_CTAID.Y ;  /* 0x00000000000479c3 */ /* 0x000e300000002600 */
[----:B------:R-:W0:Y:S08]  /*0030*/  LDC R13, c[0x0][0x364] ;  /* 0x0000d900ff0d7b82 */ /* 0x000e300000000800 */
[----:B------:R-:W1:Y:S01]  /*0040*/  LDC R19, c[0x0][0x384] ;  /* 0x0000e100ff137b82 */ /* 0x000e620000000800 */
[----:B0-----:R-:W-:-:S02]  /*0050*/  IMAD R13, R13, UR4, R0 ;  /* 0x000000040d0d7c24 */ /* 0x001fc4000f8e0200 */
[----:B-1----:R-:W-:-:S05]  /*0060*/  VIADD R0, R19, 0xffffffff ;  /* 0xffffffff13007836 */ /* 0x002fca0000000000 */
[----:B------:R-:W-:-:S13]  /*0070*/  ISETP.NE.AND P0, PT, R13, R0, PT ;  /* 0x000000000d00720c */ /* 0x000fda0003f05270 */
[----:B------:R-:W-:Y:S05]  /*0080*/  @P0 EXIT ;  /* 0x000000000000094d */ /* 0x000fea0003800000 */
[----:B------:R-:W0:Y:S01]  /*0090*/  LDCU UR6, c[0x0][0x380] ;  /* 0x00007000ff0677ac */ /* 0x000e220008000800 */
[----:B------:R-:W-:Y:S01]  /*00a0*/  IMAD.MOV.U32 R7, RZ, RZ, RZ ;  /* 0x000000ffff077224 */ /* 0x000fe200078e00ff */
[----:B------:R-:W1:Y:S01]  /*00b0*/  LDCU.64 UR4, c[0x0][0x358] ;  /* 0x00006b00ff0477ac */ /* 0x000e620008000a00 */
[----:B0-----:R-:W-:-:S04]  /*00c0*/  IMAD.U32 R6, RZ, RZ, UR6 ;  /* 0x00000006ff067e24 */ /* 0x001fc8000f8e00ff */
[C---:B------:R-:W-:Y:S01]  /*00d0*/  VIADD R12, R6.reuse, 0xffffffff ;  /* 0xffffffff060c7836 */ /* 0x040fe20000000000 */
[----:B------:R-:W-:-:S13]  /*00e0*/  ISETP.GE.AND P0, PT, R6, 0x2, PT ;  /* 0x000000020600780c */ /* 0x000fda0003f06270 */
[----:B-1----:R-:W-:Y:S05]  /*00f0*/  @!P0 BRA `(.L_x_11) ;  /* 0x0000000800ec8947 */ /* 0x002fea0003800000 */
[----:B------:R-:W0:Y:S01]  /*0100*/  LDC.64 R2, c[0x0][0x390] ;  /* 0x0000e400ff027b82 */ /* 0x000e220000000a00 */
[----:B------:R-:W-:-:S04]  /*0110*/  IMAD R9, R13, R6, RZ ;  /* 0x000000060d097224 */ /* 0x000fc800078e02ff */
[----:B0-----:R-:W-:-:S05]  /*0120*/  IMAD.WIDE R4, R9, 0x4, R2 ;  /* 0x0000000409047825 */ /* 0x001fca00078e0202 */
[----:B------:R0:W5:Y:S01]  /*0130*/  LDG.E R17, desc[UR4][R4.64] ;  /* 0x0000000404117981 */ /* 0x000162000c1e1900 */
[----:B------:R-:W-:Y:S01]  /*0140*/  VIADD R0, R6, 0xfffffffe ;  /* 0xfffffffe06007836 */ /* 0x000fe20000000000 */
[----:B------:R-:W-:Y:S01]  /*0150*/  LOP3.LUT R10, R12, 0xf, RZ, 0xc0, !PT ;  /* 0x0000000f0c0a7812 */ /* 0x000fe200078ec0ff */
[----:B------:R-:W-:Y:S02]  /*0160*/  IMAD.MOV.U32 R7, RZ, RZ, RZ ;  /* 0x000000ffff077224 */ /* 0x000fe400078e00ff */
[----:B------:R-:W-:Y:S01]  /*0170*/  IMAD.MOV.U32 R8, RZ, RZ, 0x1 ;  /* 0x00000001ff087424 */ /* 0x000fe200078e00ff */
[----:B------:R-:W-:-:S13]  /*0180*/  ISETP.GE.U32.AND P0, PT, R0, 0xf, PT ;  /* 0x0000000f0000780c */ /* 0x000fda0003f06070 */
[----:B0-----:R-:W-:Y:S05]  /*0190*/  @!P0 BRA `(.L_x_12) ;  /* 0x0000000400588947 */ /* 0x001fea0003800000 */
[----:B------:R-:W-:-:S04]  /*01a0*/  IMAD.WIDE.U32 R14, R9, 0x4, R2 ;  /* 0x00000004090e7825 */ /* 0x000fc800078e0002 */
[----:B------:R-:W-:Y:S01]  /*01b0*/  VIADD R5, R9, 0x1 ;  /* 0x0000000109057836 */ /* 0x000fe20000000000 */
[----:B------:R-:W-:Y:S01]  /*01c0*/  IADD3 R14, P0, PT, R14, 0x20, RZ ;  /* 0x000000200e0e7810 */ /* 0x000fe20007f1e0ff */
[----:B------:R-:W-:Y:S02]  /*01d0*/  IMAD.MOV.U32 R8, RZ, RZ, RZ ;  /* 0x000000ffff087224 */ /* 0x000fe400078e00ff */
[----:B------:R-:W-:-:S04]  /*01e0*/  IMAD.WIDE.U32 R4, R5, 0x4, R2 ;  /* 0x0000000405047825 */ /* 0x000fc800078e0002 */
[----:B------:R-:W-:Y:S01]  /*01f0*/  IMAD.X R21, RZ, RZ, R15, P0 ;  /* 0x000000ffff157224 */ /* 0x000fe200000e060f */
[----:B------:R-:W-:Y:S01]  /*0200*/  LOP3.LUT R15, R12, 0xfffffff0, RZ, 0xc0, !PT ;  /* 0xfffffff00c0f7812 */ /* 0x000fe200078ec0ff */
[----:B------:R-:W-:Y:S02]  /*0210*/  IMAD.MOV.U32 R0, RZ, RZ, R4 ;  /* 0x000000ffff007224 */ /* 0x000fe400078e0004 */
[----:B------:R-:W-:Y:S02]  /*0220*/  IMAD.MOV.U32 R11, RZ, RZ, R5 ;  /* 0x000000ffff0b7224 */ /* 0x000fe400078e0005 */
[----:B------:R-:W-:-:S07]  /*0230*/  IMAD.MOV.U32 R7, RZ, RZ, RZ ;  /* 0x000000ffff077224 */ /* 0x000fce00078e00ff */
.L_x_13:
[----:B------:R-:W-:Y:S02]  /*0240*/  IMAD.MOV.U32 R4, RZ, RZ, R0 ;  /* 0x000000ffff047224 */ /* 0x000fe400078e0000 */
[----:B------:R-:W-:-:S05]  /*0250*/  IMAD.MOV.U32 R5, RZ, RZ, R11 ;  /* 0x000000ffff057224 */ /* 0x000fca00078e000b */
[----:B------:R0:W2:Y:S02]  /*0260*/  LDG.E R22, desc[UR4][R4.64] ;  /* 0x0000000404167981 */ /* 0x0000a4000c1e1900 */
[----:B0-----:R-:W-:Y:S02]  /*0270*/  IMAD.MOV.U32 R4, RZ, RZ, R14 ;  /* 0x000000ffff047224 */ /* 0x001fe400078e000e */
[----:B------:R-:W-:-:S05]  /*0280*/  IMAD.MOV.U32 R5, RZ, RZ, R21 ;  /* 0x000000ffff057224 */ /* 0x000fca00078e0015 */
[----:B------:R-:W3:Y:S04]  /*0290*/  LDG.E R21, desc[UR4][R4.64+-0x18] ;  /* 0xffffe80404157981 */ /* 0x000ee8000c1e1900 */
[----:B------:R-:W4:Y:S04]  /*02a0*/  LDG.E R25, desc[UR4][R4.64+-0x14] ;  /* 0xffffec0404197981 */ /* 0x000f28000c1e1900 */
[----:B------:R-:W4:Y:S04]  /*02b0*/  LDG.E R23, desc[UR4][R4.64+-0x10] ;  /* 0xfffff00404177981 */ /* 0x000f28000c1e1900 */
[----:B------:R-:W4:Y:S04]  /*02c0*/  LDG.E R20, desc[UR4][R4.64+-0xc] ;  /* 0xfffff40404147981 */ /* 0x000f28000c1e1900 */
[----:B------:R-:W4:Y:S04]  /*02d0*/  LDG.E R18, desc[UR4][R4.64+-0x8] ;  /* 0xfffff80404127981 */ /* 0x000f28000c1e1900 */
[----:B------:R-:W4:Y:S04]  /*02e0*/  LDG.E R14, desc[UR4][R4.64+-0x4] ;  /* 0xfffffc04040e7981 */ /* 0x000f28000c1e1900 */
[----:B------:R-:W4:Y:S01]  /*02f0*/  LDG.E R16, desc[UR4][R4.64] ;  /* 0x0000000404107981 */ /* 0x000f22000c1e1900 */
[----:B--2--5:R-:W-:-:S02]  /*0300*/  ISETP.GE.AND P1, PT, R22, R17, PT ;  /* 0x000000111600720c */ /* 0x024fc40003f26270 */
[----:B------:R-:W-:Y:S02]  /*0310*/  VIMNMX R22, PT, PT, R22, R17, PT ;  /* 0x0000001116167248 */ /* 0x000fe40003fe0100 */
[----:B------:R-:W2:Y:S02]  /*0320*/  LDG.E R17, desc[UR4][R4.64+0x4] ;  /* 0x0000040404117981 */ /* 0x000ea4000c1e1900 */
[----:B---3--:R-:W-:Y:S02]  /*0330*/  ISETP.GE.AND P4, PT, R21, R22, PT ;  /* 0x000000161500720c */ /* 0x008fe40003f86270 */
[----:B------:R-:W-:Y:S02]  /*0340*/  VIMNMX R24, PT, PT, R22, R21, PT ;  /* 0x0000001516187248 */ /* 0x000fe40003fe0100 */
[----:B------:R-:W3:Y:S04]  /*0350*/  LDG.E R21, desc[UR4][R4.64+0x8] ;  /* 0x0000080404157981 */ /* 0x000ee8000c1e1900 */
[----:B------:R-:W3:Y:S01]  /*0360*/  LDG.E R22, desc[UR4][R4.64+0xc] ;  /* 0x00000c0404167981 */ /* 0x000ee2000c1e1900 */
[----:B----4-:R-:W-:-:S02]  /*0370*/  ISETP.GE.AND P5, PT, R25, R24, PT ;  /* 0x000000181900720c */ /* 0x010fc40003fa6270 */
[----:B------:R-:W-:Y:S02]  /*0380*/  VIMNMX R26, PT, PT, R24, R25, PT ;  /* 0x00000019181a7248 */ /* 0x000fe40003fe0100 */
[----:B------:R-:W4:Y:S02]  /*0390*/  LDG.E R24, desc[UR4][R4.64+0x10] ;  /* 0x0000100404187981 */ /* 0x000f24000c1e1900 */
[----:B------:R-:W-:Y:S02]  /*03a0*/  ISETP.GE.AND P2, PT, R23, R26, PT ;  /* 0x0000001a1700720c */ /* 0x000fe40003f46270 */
[----:B------:R-:W4:Y:S01]  /*03b0*/  LDG.E R25, desc[UR4][R4.64+0x14] ;  /* 0x0000140404197981 */ /* 0x000f22000c1e1900 */
[----:B------:R-:W-:-:S03]  /*03c0*/  VIMNMX R27, PT, PT, R26, R23, PT ;  /* 0x000000171a1b7248 */ /* 0x000fc60003fe0100 */
[----:B------:R-:W4:Y:S01]  /*03d0*/  LDG.E R23, desc[UR4][R4.64+0x18] ;  /* 0x0000180404177981 */ /* 0x000f22000c1e1900 */
[----:B------:R-:W-:Y:S02]  /*03e0*/  ISETP.GE.AND P3, PT, R20, R27, PT ;  /* 0x0000001b1400720c */ /* 0x000fe40003f66270 */
[----:B------:R-:W-:Y:S02]  /*03f0*/  VIMNMX R27, PT, PT, R27, R20, PT ;  /* 0x000000141b1b7248 */ /* 0x000fe40003fe0100 */
[----:B------:R-:W4:Y:S02]  /*0400*/  LDG.E R20, desc[UR4][R4.64+0x1c] ;  /* 0x00001c0404147981 */ /* 0x000f24000c1e1900 */
[----:B------:R-:W-:Y:S02]  /*0410*/  ISETP.GE.AND P0, PT, R18, R27, PT ;  /* 0x0000001b1200720c */ /* 0x000fe40003f06270 */
[----:B------:R-:W-:Y:S02]  /*0420*/  VIMNMX R27, PT, PT, R27, R18, PT ;  /* 0x000000121b1b7248 */ /* 0x000fe40003fe0100 */
[----:B------:R-:W4:Y:S01]  /*0430*/  LDG.E R18, desc[UR4][R4.64+0x20] ;  /* 0x0000200404127981 */ /* 0x000f22000c1e1900 */
[----:B------:R-:W-:Y:S01]  /*0440*/  @!P1 VIADD R7, R8, 0x1 ;  /* 0x0000000108079836 */ /* 0x000fe20000000000 */
[----:B------:R-:W-:-:S02]  /*0450*/  ISETP.GE.AND P1, PT, R14, R27, PT ;  /* 0x0000001b0e00720c */ /* 0x000fc40003f26270 */
[----:B------:R-:W-:Y:S01]  /*0460*/  VIMNMX R27, PT, PT, R27, R14, PT ;  /* 0x0000000e1b1b7248 */ /* 0x000fe20003fe0100 */
[----:B------:R-:W-:-:S03]  /*0470*/  @!P4 VIADD R7, R8, 0x2 ;  /* 0x000000020807c836 */ /* 0x000fc60000000000 */
[----:B------:R-:W-:Y:S02]  /*0480*/  ISETP.GE.AND P4, PT, R16, R27, PT ;  /* 0x0000001b1000720c */ /* 0x000fe40003f86270 */
[----:B------:R-:W-:Y:S01]  /*0490*/  VIMNMX R16, PT, PT, R27, R16, PT ;  /* 0x000000101b107248 */ /* 0x000fe20003fe0100 */
[C---:B------:R-:W-:Y:S02]  /*04a0*/  @!P5 VIADD R7, R8.reuse, 0x3 ;  /* 0x000000030807d836 */ /* 0x040fe40000000000 */
[C---:B------:R-:W-:Y:S02]  /*04b0*/  @!P2 VIADD R7, R8.reuse, 0x4 ;  /* 0x000000040807a836 */ /* 0x040fe40000000000 */
[C---:B------:R-:W-:Y:S02]  /*04c0*/  @!P3 VIADD R7, R8.reuse, 0x5 ;  /* 0x000000050807b836 */ /* 0x040fe40000000000 */
[C---:B------:R-:W-:Y:S02]  /*04d0*/  @!P0 VIADD R7, R8.reuse, 0x6 ;  /* 0x0000000608078836 */ /* 0x040fe40000000000 */
[----:B------:R-:W-:-:S02]  /*04e0*/  @!P1 VIADD R7, R8, 0x7 ;  /* 0x0000000708079836 */ /* 0x000fc40000000000 */
[----:B------:R-:W-:Y:S01]  /*04f0*/  @!P4 VIADD R7, R8, 0x8 ;  /* 0x000000080807c836 */ /* 0x000fe20000000000 */
[----:B--2---:R-:W-:Y:S02]  /*0500*/  ISETP.GE.AND P2, PT, R17, R16, PT ;  /* 0x000000101100720c */ /* 0x004fe40003f46270 */
[----:B------:R-:W-:-:S04]  /*0510*/  VIMNMX R16, PT, PT, R16, R17, PT ;  /* 0x0000001110107248 */ /* 0x000fc80003fe0100 */
[----:B---3--:R-:W-:Y:S02]  /*0520*/  VIMNMX R17, PT, PT, R16, R21, PT ;  /* 0x0000001510117248 */ /* 0x008fe40003fe0100 */
[----:B------:R-:W-:Y:S02]  /*0530*/  ISETP.GE.AND P0, PT, R21, R16, PT ;  /* 0x000000101500720c */ /* 0x000fe40003f06270 */
[----:B------:R-:W-:Y:S02]  /*0540*/  VIMNMX R21, PT, PT, R17, R22, PT ;  /* 0x0000001611157248 */ /* 0x000fe40003fe0100 */
[----:B------:R-:W-:Y:S02]  /*0550*/  ISETP.GE.AND P1, PT, R22, R17, PT ;  /* 0x000000111600720c */ /* 0x000fe40003f26270 */
[----:B----4-:R-:W-:Y:S01]  /*0560*/  VIMNMX R14, PT, PT, R21, R24, PT ;  /* 0x00000018150e7248 */ /* 0x010fe20003fe0100 */
[----:B------:R-:W-:-:S03]  /*0570*/  @!P2 VIADD R7, R8, 0x9 ;  /* 0x000000090807a836 */ /* 0x000fc60000000000 */
[----:B------:R-:W-:-:S03]  /*0580*/  VIMNMX R16, PT, PT, R14, R25, PT ;  /* 0x000000190e107248 */ /* 0x000fc60003fe0100 */
[----:B------:R-:W-:Y:S01]  /*0590*/  @!P0 VIADD R7, R8, 0xa ;  /* 0x0000000a08078836 */ /* 0x000fe20000000000 */
[----:B------:R-:W-:Y:S02]  /*05a0*/  ISETP.GE.AND P0, PT, R23, R16, PT ;  /* 0x000000101700720c */ /* 0x000fe40003f06270 */
[----:B------:R-:W-:Y:S02]  /*05b0*/  VIMNMX R23, PT, PT, R16, R23, PT ;  /* 0x0000001710177248 */ /* 0x000fe40003fe0100 */
[----:B------:R-:W-:Y:S01]  /*05c0*/  ISETP.GE.AND P3, PT, R24, R21, PT ;  /* 0x000000151800720c */ /* 0x000fe20003f66270 */
[----:B------:R-:W-:Y:S01]  /*05d0*/  @!P1 VIADD R7, R8, 0xb ;  /* 0x0000000b08079836 */ /* 0x000fe20000000000 */
[----:B------:R-:W-:Y:S02]  /*05e0*/  ISETP.GE.AND P2, PT, R25, R14, PT ;  /* 0x0000000e1900720c */ /* 0x000fe40003f46270 */
[----:B------:R-:W-:-:S09]  /*05f0*/  ISETP.GE.AND P1, PT, R20, R23, PT ;  /* 0x000000171400720c */ /* 0x000fd20003f26270 */
[C---:B------:R-:W-:Y:S02]  /*0600*/  @!P3 VIADD R7, R8.reuse, 0xc ;  /* 0x0000000c0807b836 */ /* 0x040fe40000000000 */
[C---:B------:R-:W-:Y:S02]  /*0610*/  @!P2 VIADD R7, R8.reuse, 0xd ;  /* 0x0000000d0807a836 */ /* 0x040fe40000000000 */
[C---:B------:R-:W-:Y:S02]  /*0620*/  @!P0 VIADD R7, R8.reuse, 0xe ;  /* 0x0000000e08078836 */ /* 0x040fe40000000000 */
[C---:B------:R-:W-:Y:S02]  /*0630*/  @!P1 VIADD R7, R8.reuse, 0xf ;  /* 0x0000000f08079836 */ /* 0x040fe40000000000 */
[----:B------:R-:W-:-:S05]  /*0640*/  VIADD R8, R8, 0x10 ;  /* 0x0000001008087836 */ /* 0x000fca0000000000 */
[----:B------:R-:W-:Y:S02]  /*0650*/  ISETP.NE.AND P1, PT, R8, R15, PT ;  /* 0x0000000f0800720c */ /* 0x000fe40003f25270 */
[----:B------:R-:W-:Y:S02]  /*0660*/  VIMNMX R17, PT, PT, R23, R20, PT ;  /* 0x0000001417117248 */ /* 0x000fe40003fe0100 */
[----:B------:R-:W-:Y:S02]  /*0670*/  IADD3 R0, P2, PT, R0, 0x40, RZ ;  /* 0x0000004000007810 */ /* 0x000fe40007f5e0ff */
[----:B------:R-:W-:Y:S02]  /*0680*/  IADD3 R14, P3, PT, R4, 0x40, RZ ;  /* 0x00000040040e7810 */ /* 0x000fe40007f7e0ff */
[----:B------:R-:W-:Y:S01]  /*0690*/  ISETP.GE.AND P0, PT, R18, R17, PT ;  /* 0x000000111200720c */ /* 0x000fe20003f06270 */
[----:B------:R-:W-:Y:S01]  /*06a0*/  IMAD.X R11, RZ, RZ, R11, P2 ;  /* 0x000000ffff0b7224 */ /* 0x000fe200010e060b */
[----:B------:R-:W-:Y:S01]  /*06b0*/  VIMNMX R17, PT, PT, R17, R18, PT ;  /* 0x0000001211117248 */ /* 0x000fe20003fe0100 */
[----:B------:R-:W-:Y:S01]  /*06c0*/  IMAD.X R21, RZ, RZ, R5, P3 ;  /* 0x000000ffff157224 */ /* 0x000fe200018e0605 */
[----:B------:R-:W-:Y:S01]  /*06d0*/  SEL R7, R8, R7, !P0 ;  /* 0x0000000708077207 */ /* 0x000fe20004000000 */
[----:B------:R-:W-:Y:S08]  /*06e0*/  @P1 BRA `(.L_x_13) ;  /* 0xfffffff800d41947 */ /* 0x000ff0000383ffff */
[----:B------:R-:W-:-:S07]  /*06f0*/  VIADD R8, R8, 0x1 ;  /* 0x0000000108087836 */ /* 0x000fce0000000000 */
.L_x_12:
[----:B------:R-:W-:-:S13]  /*0700*/  ISETP.NE.AND P0, PT, R10, RZ, PT ;  /* 0x000000ff0a00720c */ /* 0x000fda0003f05270 */
[----:B------:R-:W-:Y:S05]  /*0710*/  @!P0 BRA `(.L_x_11) ;  /* 0x0000000400648947 */ /* 0x000fea0003800000 */
[----:B------:R-:W-:Y:S02]  /*0720*/  ISETP.GE.U32.AND P1, PT, R10, 0x8, PT ;  /* 0x000000080a00780c */ /* 0x000fe40003f26070 */
[----:B------:R-:W-:-:S04]  /*0730*/  LOP3.LUT R16, R12, 0x7, RZ, 0xc0, !PT ;  /* 0x000000070c107812 */ /* 0x000fc800078ec0ff */
[----:B------:R-:W-:-:S07]  /*0740*/  ISETP.NE.AND P0, PT, R16, RZ, PT ;  /* 0x000000ff1000720c */ /* 0x000fce0003f05270 */
[----:B------:R-:W-:Y:S06]  /*0750*/  @!P1 BRA `(.L_x_14) ;  /* 0x0000000000a09947 */ /* 0x000fec0003800000 */
[----:B------:R-:W0:Y:S01]  /*0760*/  LDCU.64 UR6, c[0x0][0x390] ;  /* 0x00007200ff0677ac */ /* 0x000e220008000a00 */
[C---:B------:R-:W-:Y:S01]  /*0770*/  IADD3 R0, P1, PT, R9.reuse, R8, RZ ;  /* 0x0000000809007210 */ /* 0x040fe20007f3e0ff */
[----:B------:R-:W-:-:S04]  /*0780*/  IMAD.IADD R11, R9, 0x1, R8 ;  /* 0x00000001090b7824 */ /* 0x000fc800078e0208 */
[----:B------:R-:W-:Y:S02]  /*0790*/  IMAD.X R5, RZ, RZ, RZ, P1 ;  /* 0x000000ffff057224 */ /* 0x000fe400008e06ff */
[----:B------:R-:W-:-:S06]  /*07a0*/  IMAD.WIDE.U32 R10, R11, 0x4, R2 ;  /* 0x000000040b0a7825 */ /* 0x000fcc00078e0002 */
[----:B------:R-:W2:Y:S01]  /*07b0*/  LDG.E R10, desc[UR4][R10.64] ;  /* 0x000000040a0a7981 */ /* 0x000ea2000c1e1900 */
[----:B0-----:R-:W-:-:S04]  /*07c0*/  LEA R4, P1, R0, UR6, 0x2 ;  /* 0x0000000600047c11 */ /* 0x001fc8000f8210ff */
[----:B------:R-:W-:-:S05]  /*07d0*/  LEA.HI.X R5, R0, UR7, R5, 0x2, P1 ;  /* 0x0000000700057c11 */ /* 0x000fca00088f1405 */
[----:B------:R-:W3:Y:S04]  /*07e0*/  LDG.E R15, desc[UR4][R4.64+0x4] ;  /* 0x00000404040f7981 */ /* 0x000ee8000c1e1900 */
[----:B------:R-:W4:Y:S04]  /*07f0*/  LDG.E R21, desc[UR4][R4.64+0x8] ;  /* 0x0000080404157981 */ /* 0x000f28000c1e1900 */
[----:B------:R-:W4:Y:S04]  /*0800*/  LDG.E R23, desc[UR4][R4.64+0xc] ;  /* 0x00000c0404177981 */ /* 0x000f28000c1e1900 */
[----:B------:R-:W4:Y:S04]  /*0810*/  LDG.E R25, desc[UR4][R4.64+0x10] ;  /* 0x0000100404197981 */ /* 0x000f28000c1e1900 */
[----:B------:R-:W4:Y:S04]  /*0820*/  LDG.E R27, desc[UR4][R4.64+0x14] ;  /* 0x00001404041b7981 */ /* 0x000f28000c1e1900 */
[----:B------:R-:W4:Y:S04]  /*0830*/  LDG.E R29, desc[UR4][R4.64+0x18] ;  /* 0x00001804041d7981 */ /* 0x000f28000c1e1900 */
[----:B------:R0:W4:Y:S01]  /*0840*/  LDG.E R18, desc[UR4][R4.64+0x1c] ;  /* 0x00001c0404127981 */ /* 0x000122000c1e1900 */
[----:B--2--5:R-:W-:-:S02]  /*0850*/  VIMNMX R0, PT, PT, R17, R10, PT ;  /* 0x0000000a11007248 */ /* 0x024fc40003fe0100 */
[----:B------:R-:W-:Y:S02]  /*0860*/  ISETP.GE.AND P3, PT, R10, R17, PT ;  /* 0x000000110a00720c */ /* 0x000fe40003f66270 */
[----:B---3--:R-:W-:Y:S02]  /*0870*/  VIMNMX R14, PT, PT, R0, R15, PT ;  /* 0x0000000f000e7248 */ /* 0x008fe40003fe0100 */
[----:B------:R-:W-:Y:S02]  /*0880*/  ISETP.GE.AND P4, PT, R15, R0, PT ;  /* 0x000000000f00720c */ /* 0x000fe40003f86270 */
[----:B----4-:R-:W-:Y:S02]  /*0890*/  VIMNMX R0, PT, PT, R14, R21, PT ;  /* 0x000000150e007248 */ /* 0x010fe40003fe0100 */
[----:B------:R-:W-:Y:S02]  /*08a0*/  ISETP.GE.AND P1, PT, R21, R14, PT ;  /* 0x0000000e1500720c */ /* 0x000fe40003f26270 */
[----:B------:R-:W-:-:S02]  /*08b0*/  VIMNMX R10, PT, PT, R0, R23, PT ;  /* 0x00000017000a7248 */ /* 0x000fc40003fe0100 */
[----:B------:R-:W-:Y:S02]  /*08c0*/  ISETP.GE.AND P2, PT, R23, R0, PT ;  /* 0x000000001700720c */ /* 0x000fe40003f46270 */
[----:B------:R-:W-:Y:S02]  /*08d0*/  VIMNMX R0, PT, PT, R10, R25, PT ;  /* 0x000000190a007248 */ /* 0x000fe40003fe0100 */
[----:B------:R-:W-:Y:S02]  /*08e0*/  SEL R7, R8, R7, !P3 ;  /* 0x0000000708077207 */ /* 0x000fe40005800000 */
[----:B0-----:R-:W-:Y:S01]  /*08f0*/  VIMNMX R4, PT, PT, R0, R27, PT ;  /* 0x0000001b00047248 */ /* 0x001fe20003fe0100 */
[C---:B------:R-:W-:Y:S02]  /*0900*/  @!P4 VIADD R7, R8.reuse, 0x1 ;  /* 0x000000010807c836 */ /* 0x040fe40000000000 */
[----:B------:R-:W-:Y:S01]  /*0910*/  @!P1 VIADD R7, R8, 0x2 ;  /* 0x0000000208079836 */ /* 0x000fe20000000000 */
[----:B------:R-:W-:-:S02]  /*0920*/  ISETP.GE.AND P1, PT, R29, R4, PT ;  /* 0x000000041d00720c */ /* 0x000fc40003f26270 */
[----:B------:R-:W-:Y:S02]  /*0930*/  VIMNMX R4, PT, PT, R4, R29, PT ;  /* 0x0000001d04047248 */ /* 0x000fe40003fe0100 */
[----:B------:R-:W-:Y:S01]  /*0940*/  ISETP.GE.AND P3, PT, R25, R10, PT ;  /* 0x0000000a1900720c */ /* 0x000fe20003f66270 */
[----:B------:R-:W-:Y:S01]  /*0950*/  @!P2 VIADD R7, R8, 0x3 ;  /* 0x000000030807a836 */ /* 0x000fe20000000000 */
[----:B------:R-:W-:Y:S02]  /*0960*/  ISETP.GE.AND P4, PT, R27, R0, PT ;  /* 0x000000001b00720c */ /* 0x000fe40003f86270 */
[----:B------:R-:W-:Y:S02]  /*0970*/  ISETP.GE.AND P2, PT, R18, R4, PT ;  /* 0x000000041200720c */ /* 0x000fe40003f46270 */
[----:B------:R-:W-:-:S07]  /*0980*/  VIMNMX R17, PT, PT, R4, R18, PT ;  /* 0x0000001204117248 */ /* 0x000fce0003fe0100 */
[C---:B------:R-:W-:Y:S02]  /*0990*/  @!P3 VIADD R7, R8.reuse, 0x4 ;  /* 0x000000040807b836 */ /* 0x040fe40000000000 */
[C---:B------:R-:W-:Y:S02]  /*09a0*/  @!P4 VIADD R7, R8.reuse, 0x5 ;  /* 0x000000050807c836 */ /* 0x040fe40000000000 */
[C---:B------:R-:W-:Y:S02]  /*09b0*/  @!P1 VIADD R7, R8.reuse, 0x6 ;  /* 0x0000000608079836 */ /* 0x040fe40000000000 */
[C---:B------:R-:W-:Y:S02]  /*09c0*/  @!P2 VIADD R7, R8.reuse, 0x7 ;  /* 0x000000070807a836 */ /* 0x040fe40000000000 */
[----:B------:R-:W-:-:S07]  /*09d0*/  VIADD R8, R8, 0x8 ;  /* 0x0000000808087836 */ /* 0x000fce0000000000 */
.L_x_14:
        /* <DEDUP_REMOVED lines=15> */
[----:B------:R-:W4:Y:S01]  /*0ad0*/  LDG.E R23, desc[UR4][R4.64+0xc] ;  /* 0x00000c0404177981 */ /* 0x000f22000c1e1900 */
[----:B--2--5:R-:W-:-:S04]  /*0ae0*/  VIMNMX R14, PT, PT, R17, R10, PT ;  /* 0x0000000a110e7248 */ /* 0x024fc80003fe0100 */
[----:B---3--:R-:W-:-:S04]  /*0af0*/  VIMNMX R16, PT, PT, R14, R15, PT ;  /* 0x0000000f0e107248 */ /* 0x008fc80003fe0100 */
[----:B----4-:R-:W-:Y:S02]  /*0b00*/  ISETP.GE.AND P3, PT, R21, R16, PT ;  /* 0x000000101500720c */ /* 0x010fe40003f66270 */
[----:B------:R-:W-:Y:S02]  /*0b10*/  VIMNMX R16, PT, PT, R16, R21, PT ;  /* 0x0000001510107248 */ /* 0x000fe40003fe0100 */
[----:B------:R-:W-:Y:S02]  /*0b20*/  ISETP.GE.AND P2, PT, R15, R14, PT ;  /* 0x0000000e0f00720c */ /* 0x000fe40003f46270 */
[----:B------:R-:W-:Y:S02]  /*0b30*/  ISETP.GE.AND P4, PT, R23, R16, PT ;  /* 0x000000101700720c */ /* 0x000fe40003f86270 */
[----:B------:R-:W-:-:S04]  /*0b40*/  ISETP.GE.AND P1, PT, R10, R17, PT ;  /* 0x000000110a00720c */ /* 0x000fc80003f26270 */
[----:B------:R-:W-:Y:S02]  /*0b50*/  SEL R7, R8, R7, !P1 ;  /* 0x0000000708077207 */ /* 0x000fe40004800000 */
[----:B------:R-:W-:-:S03]  /*0b60*/  VIMNMX R17, PT, PT, R16, R23, PT ;  /* 0x0000001710117248 */ /* 0x000fc60003fe0100 */
[C---:B------:R-:W-:Y:S02]  /*0b70*/  @!P2 VIADD R7, R8.reuse, 0x1 ;  /* 0x000000010807a836 */ /* 0x040fe40000000000 */
[C---:B------:R-:W-:Y:S02]  /*0b80*/  @!P3 VIADD R7, R8.reuse, 0x2 ;  /* 0x000000020807b836 */ /* 0x040fe40000000000 */
[C---:B------:R-:W-:Y:S02]  /*0b90*/  @!P4 VIADD R7, R8.reuse, 0x3 ;  /* 0x000000030807c836 */ /* 0x040fe40000000000 */
[----:B------:R-:W-:-:S07]  /*0ba0*/  VIADD R8, R8, 0x4 ;  /* 0x0000000408087836 */ /* 0x000fce0000000000 */
.L_x_15:
[----:B------:R-:W-:Y:S05]  /*0bb0*/  @!P0 BRA `(.L_x_11) ;  /* 0x00000000003c8947 */ /* 0x000fea0003800000 */
[----:B------:R-:W-:Y:S02]  /*0bc0*/  IMAD.IADD R9, R9, 0x1, R8 ;  /* 0x0000000109097824 */ /* 0x000fe400078e0208 */
[----:B------:R-:W-:Y:S02]  /*0bd0*/  IMAD.MOV R0, RZ, RZ, -R0 ;  /* 0x000000ffff007224 */ /* 0x000fe400078e0a00 */
[----:B------:R-:W-:-:S04]  /*0be0*/  IMAD.WIDE.U32 R2, R9, 0x4, R2 ;  /* 0x0000000409027825 */ /* 0x000fc800078e0002 */
[----:B------:R-:W-:-:S07]  /*0bf0*/  IMAD.MOV.U32 R4, RZ, RZ, R2 ;  /* 0x000000ffff047224 */ /* 0x000fce00078e0002 */
.L_x_16:
[----:B------:R-:W-:-:S06]  /*0c00*/  IMAD.MOV.U32 R2, RZ, RZ, R4 ;  /* 0x000000ffff027224 */ /* 0x000fcc00078e0004 */
[----:B------:R0:W2:Y:S01]  /*0c10*/  LDG.E R2, desc[UR4][R2.64] ;  /* 0x0000000402027981 */ /* 0x0000a2000c1e1900 */
[----:B------:R-:W-:Y:S01]  /*0c20*/  VIADD R0, R0, 0x1 ;  /* 0x0000000100007836 */ /* 0x000fe20000000000 */
[----:B------:R-:W-:-:S04]  /*0c30*/  IADD3 R4, P2, PT, R4, 0x4, RZ ;  /* 0x0000000404047810 */ /* 0x000fc80007f5e0ff */
[----:B------:R-:W-:Y:S01]  /*0c40*/  ISETP.NE.AND P1, PT, R0, RZ, PT ;  /* 0x000000ff0000720c */ /* 0x000fe20003f25270 */
[----:B0-----:R-:W-:Y:S01]  /*0c50*/  IMAD.X R3, RZ, RZ, R3, P2 ;  /* 0x000000ffff037224 */ /* 0x001fe200010e0603 */
[CC--:B--2--5:R-:W-:Y:S02]  /*0c60*/  ISETP.GE.AND P0, PT, R2.reuse, R17.reuse, PT ;  /* 0x000000110200720c */ /* 0x0e4fe40003f06270 */
[----:B------:R-:W-:Y:S02]  /*0c70*/  VIMNMX R17, PT, PT, R2, R17, PT ;  /* 0x0000001102117248 */ /* 0x000fe40003fe0100 */
[C---:B------:R-:W-:Y:S01]  /*0c80*/  SEL R7, R8.reuse, R7, !P0 ;  /* 0x0000000708077207 */ /* 0x040fe20004000000 */
[----:B------:R-:W-:-:S06]  /*0c90*/  VIADD R8, R8, 0x1 ;  /* 0x0000000108087836 */ /* 0x000fcc0000000000 */
[----:B------:R-:W-:Y:S05]  /*0ca0*/  @P1 BRA `(.L_x_16) ;  /* 0xfffffffc00d41947 */ /* 0x000fea000383ffff */
.L_x_11:
[----:B------:R-:W0:Y:S01]  /*0cb0*/  LDCU.64 UR6, c[0x0][0x388] ;  /* 0x00007100ff0677ac */ /* 0x000e220008000a00 */
[----:B------:R-:W-:Y:S01]  /*0cc0*/  ISETP.GE.AND P0, PT, R19, 0x2, PT ;  /* 0x000000021300780c */ /* 0x000fe20003f06270 */
[----:B0-----:R-:W-:Y:S02]  /*0cd0*/  IMAD.U32 R4, RZ, RZ, UR6 ;  /* 0x00000006ff047e24 */ /* 0x001fe4000f8e00ff */
[----:B------:R-:W-:Y:S02]  /*0ce0*/  IMAD.U32 R5, RZ, RZ, UR7 ;  /* 0x00000007ff057e24 */ /* 0x000fe4000f8e00ff */
[----:B------:R-:W-:-:S05]  /*0cf0*/  IMAD.WIDE.U32 R2, R13, 0x4, R4 ;  /* 0x000000040d027825 */ /* 0x000fca00078e0004 */
[----:B------:R0:W-:Y:S03]  /*0d00*/  STG.E desc[UR4][R2.64], R7 ;  /* 0x0000000702007986 */ /* 0x0001e6000c101904 */
[----:B------:R-:W-:Y:S05]  /*0d10*/  @!P0 EXIT ;  /* 0x000000000000894d */ /* 0x000fea0003800000 */
[----:B------:R-:W-:Y:S01]  /*0d20*/  VIADD R15, R19, 0xfffffffe ;  /* 0xfffffffe130f7836 */ /* 0x000fe20000000000 */
[----:B------:R-:W-:-:S04]  /*0d30*/  LOP3.LUT R14, R13, 0x3, RZ, 0xc0, !PT ;  /* 0x000000030d0e7812 */ /* 0x000fc800078ec0ff */
[----:B------:R-:W-:-:S13]  /*0d40*/  ISETP.GE.U32.AND P0, PT, R15, 0x3, PT ;  /* 0x000000030f00780c */ /* 0x000fda0003f06070 */
[----:B------:R-:W-:Y:S05]  /*0d50*/  @!P0 BRA `(.L_x_17) ;  /* 0x0000000400f48947 */ /* 0x000fea0003800000 */
[----:B0-----:R-:W0:Y:S01]  /*0d60*/  LDC.64 R2, c[0x0][0x390] ;  /* 0x0000e400ff027b82 */ /* 0x001e220000000a00 */
[----:B------:R-:W-:Y:S01]  /*0d70*/  VIADD R5, R19, 0xfffffffd ;  /* 0xfffffffd13057836 */ /* 0x000fe20000000000 */
[----:B------:R-:W-:Y:S01]  /*0d80*/  LOP3.LUT R0, R13, 0xfffffffc, RZ, 0xc0, !PT ;  /* 0xfffffffc0d007812 */ /* 0x000fe200078ec0ff */
[C---:B-----5:R-:W-:Y:S01]  /*0d90*/  VIADD R17, R19.reuse, 0xfffffffc ;  /* 0xfffffffc13117836 */ /* 0x060fe20000000000 */
[----:B------:R-:W-:Y:S01]  /*0da0*/  BSSY.RECONVERGENT B0, `(.L_x_18) ;  /* 0x0000077000007945 */ /* 0x000fe20003800200 */
[----:B------:R-:W-:Y:S01]  /*0db0*/  VIADD R19, R19, 0xfffffffb ;  /* 0xfffffffb13137836 */ /* 0x000fe20000000000 */
[----:B------:R-:W1:Y:S01]  /*0dc0*/  LDCU.64 UR6, c[0x0][0x388] ;  /* 0x00007100ff0677ac */ /* 0x000e620008000a00 */
[-C--:B------:R-:W-:Y:S02]  /*0dd0*/  IMAD R15, R15, R6.reuse, RZ ;  /* 0x000000060f0f7224 */ /* 0x080fe400078e02ff */
[-C--:B------:R-:W-:Y:S01]  /*0de0*/  IMAD R16, R5, R6.reuse, RZ ;  /* 0x0000000605107224 */ /* 0x080fe200078e02ff */
[----:B------:R-:W2:Y:S01]  /*0df0*/  LDCU UR8, c[0x0][0x380] ;  /* 0x00007000ff0877ac */ /* 0x000ea20008000800 */
[----:B------:R-:W-:-:S02]  /*0e00*/  IMAD R17, R17, R6, RZ ;  /* 0x0000000611117224 */ /* 0x000fc400078e02ff */
[----:B------:R-:W-:Y:S02]  /*0e10*/  IMAD R18, R19, R6, RZ ;  /* 0x0000000613127224 */ /* 0x000fe400078e02ff */
[----:B------:R-:W-:-:S07]  /*0e20*/  IMAD.MOV R0, RZ, RZ, -R0 ;  /* 0x000000ffff007224 */ /* 0x000fce00078e0a00 */
.L_x_19:
[----:B------:R-:W-:Y:S01]  /*0e30*/  ISETP.GE.AND P0, PT, R7, 0x1, PT ;  /* 0x000000010700780c */ /* 0x000fe20003f06270 */
[----:B------:R-:W-:Y:S01]  /*0e40*/  IMAD.IADD R9, R15, 0x1, R7 ;  /* 0x000000010f097824 */ /* 0x000fe200078e0207 */
[----:B------:R-:W-:Y:S01]  /*0e50*/  ISETP.GE.AND P1, PT, R7, R12, PT ;  /* 0x0000000c0700720c */ /* 0x000fe20003f26270 */
[----:B------:R-:W-:Y:S02]  /*0e60*/  IMAD.MOV.U32 R10, RZ, RZ, 0x7fffffff ;  /* 0x7fffffffff0a7424 */ /* 0x000fe400078e00ff */
[----:B0-----:R-:W-:-:S05]  /*0e70*/  IMAD.WIDE R8, R9, 0x4, R2 ;  /* 0x0000000409087825 */ /* 0x001fca00078e0202 */
[----:B------:R-:W3:Y:S03]  /*0e80*/  LDG.E R21, desc[UR4][R8.64] ;  /* 0x0000000408157981 */ /* 0x000ee6000c1e1900 */
[----:B------:R-:W0:Y:S01]  /*0e90*/  @P0 LDC.64 R4, c[0x0][0x390] ;  /* 0x0000e400ff040b82 */ /* 0x000e220000000a00 */
[C---:B------:R-:W-:Y:S01]  /*0ea0*/  @P0 IADD3 R6, P2, PT, R15.reuse, R7, RZ ;  /* 0x000000070f060210 */ /* 0x040fe20007f5e0ff */
[----:B------:R-:W3:Y:S03]  /*0eb0*/  @!P1 LDG.E R10, desc[UR4][R8.64+0x4] ;  /* 0x00000404080a9981 */ /* 0x000ee6000c1e1900 */
[----:B------:R-:W-:Y:S02]  /*0ec0*/  @P0 LEA.HI.X.SX32 R11, R15, RZ, 0x1, P2 ;  /* 0x000000ff0f0b0211 */ /* 0x000fe400010f0eff */
[----:B0-----:R-:W-:-:S04]  /*0ed0*/  @P0 LEA R4, P2, R6, R4, 0x2 ;  /* 0x0000000406040211 */ /* 0x001fc800078410ff */
[----:B------:R-:W-:Y:S01]  /*0ee0*/  @P0 LEA.HI.X R5, R6, R5, R11, 0x2, P2 ;  /* 0x0000000506050211 */ /* 0x000fe200010f140b */
[----:B------:R-:W-:-:S06]  /*0ef0*/  IMAD.MOV.U32 R6, RZ, RZ, 0x7fffffff ;  /* 0x7fffffffff067424 */ /* 0x000fcc00078e00ff */
[----:B------:R1:W4:Y:S01]  /*0f00*/  @P0 LDG.E R6, desc[UR4][R4.64+-0x4] ;  /* 0xfffffc0404060981 */ /* 0x000322000c1e1900 */
[----:B------:R-:W-:Y:S02]  /*0f10*/  IMAD.MOV.U32 R22, RZ, RZ, 0x7fffffff ;  /* 0x7fffffffff167424 */ /* 0x000fe400078e00ff */
[----:B-1----:R-:W-:Y:S02]  /*0f20*/  IMAD.U32 R4, RZ, RZ, UR6 ;  /* 0x00000006ff047e24 */ /* 0x002fe4000f8e00ff */
[----:B------:R-:W-:Y:S01]  /*0f30*/  IMAD.U32 R5, RZ, RZ, UR7 ;  /* 0x00000007ff057e24 */ /* 0x000fe2000f8e00ff */
[----:B---3--:R-:W-:-:S04]  /*0f40*/  VIMNMX R11, PT, PT, R21, R10, PT ;  /* 0x0000000a150b7248 */ /* 0x008fc80003fe0100 */
[----:B----4-:R-:W-:-:S13]  /*0f50*/  ISETP.GE.AND P0, PT, R11, R6, PT ;  /* 0x000000060b00720c */ /* 0x010fda0003f06270 */
[----:B------:R-:W-:-:S04]  /*0f60*/  @!P0 VIMNMX R11, PT, PT, R21, R6, PT ;  /* 0x00000006150b8248 */ /* 0x000fc80003fe0100 */
[----:B------:R-:W-:Y:S01]  /*0f70*/  ISETP.GE.OR P1, PT, R11, R10, P0 ;  /* 0x0000000a0b00720c */ /* 0x000fe20000726670 */
[C---:B------:R-:W-:Y:S02]  /*0f80*/  @!P0 VIADD R6, R7.reuse, 0x1 ;  /* 0x0000000107068836 */ /* 0x040fe40000000000 */
[----:B------:R-:W-:-:S10]  /*0f90*/  @P0 VIADD R23, R7, 0xffffffff ;  /* 0xffffffff07170836 */ /* 0x000fd40000000000 */
[----:B------:R-:W-:-:S04]  /*0fa0*/  @!P1 IMAD.MOV R6, RZ, RZ, R7 ;  /* 0x000000ffff069224 */ /* 0x000fc800078e0207 */
[----:B------:R-:W-:-:S05]  /*0fb0*/  @!P0 IMAD.MOV.U32 R23, RZ, RZ, R6 ;  /* 0x000000ffff178224 */ /* 0x000fca00078e0006 */
[----:B------:R-:W-:-:S13]  /*0fc0*/  ISETP.GE.AND P0, PT, R23, 0x1, PT ;  /* 0x000000011700780c */ /* 0x000fda0003f06270 */
[----:B------:R-:W0:Y:S01]  /*0fd0*/  @P0 LDC.64 R6, c[0x0][0x390] ;  /* 0x0000e400ff060b82 */ /* 0x000e220000000a00 */
[----:B------:R-:W-:Y:S01]  /*0fe0*/  ISETP.GE.AND P1, PT, R23, R12, PT ;  /* 0x0000000c1700720c */ /* 0x000fe20003f26270 */
[----:B------:R-:W-:Y:S01]  /*0ff0*/  VIADD R21, R19, 0x3 ;  /* 0x0000000313157836 */ /* 0x000fe20000000000 */
[C---:B------:R-:W-:Y:S01]  /*1000*/  @P0 IADD3 R9, P2, PT, R23.reuse, R16, RZ ;  /* 0x0000001017090210 */ /* 0x040fe20007f5e0ff */
[----:B------:R-:W-:Y:S02]  /*1010*/  IMAD.IADD R11, R23, 0x1, R16 ;  /* 0x00000001170b7824 */ /* 0x000fe400078e0210 */
[----:B------:R-:W-:Y:S01]  /*1020*/  IMAD.WIDE.U32 R20, R21, 0x4, R4 ;  /* 0x0000000415147825 */ /* 0x000fe200078e0004 */
[----:B------:R-:W-:-:S03]  /*1030*/  @P0 LEA.HI.X.SX32 R24, R16, RZ, 0x1, P2 ;  /* 0x000000ff10180211 */ /* 0x000fc600010f0eff */
[----:B------:R-:W-:Y:S01]  /*1040*/  IMAD.WIDE R10, R11, 0x4, R2 ;  /* 0x000000040b0a7825 */ /* 0x000fe200078e0202 */
[----:B------:R1:W-:Y:S04]  /*1050*/  STG.E desc[UR4][R20.64], R23 ;  /* 0x0000001714007986 */ /* 0x0003e8000c101904 */
[----:B------:R-:W3:Y:S04]  /*1060*/  @!P1 LDG.E R22, desc[UR4][R10.64+0x4] ;  /* 0x000004040a169981 */ /* 0x000ee8000c1e1900 */
[----:B------:R-:W3:Y:S01]  /*1070*/  LDG.E R25, desc[UR4][R10.64] ;  /* 0x000000040a197981 */ /* 0x000ee2000c1e1900 */
[----:B0-----:R-:W-:Y:S01]  /*1080*/  @P0 LEA R8, P2, R9, R6, 0x2 ;  /* 0x0000000609080211 */ /* 0x001fe200078410ff */
[----:B------:R-:W-:-:S03]  /*1090*/  IMAD.MOV.U32 R6, RZ, RZ, 0x7fffffff ;  /* 0x7fffffffff067424 */ /* 0x000fc600078e00ff */
[----:B------:R-:W-:-:S05]  /*10a0*/  @P0 LEA.HI.X R9, R9, R7, R24, 0x2, P2 ;  /* 0x0000000709090211 */ /* 0x000fca00010f1418 */
[----:B------:R0:W4:Y:S01]  /*10b0*/  @P0 LDG.E R6, desc[UR4][R8.64+-0x4] ;  /* 0xfffffc0408060981 */ /* 0x000122000c1e1900 */
[----:B-1----:R-:W-:Y:S02]  /*10c0*/  IMAD.MOV.U32 R21, RZ, RZ, 0x7fffffff ;  /* 0x7fffffffff157424 */ /* 0x002fe400078e00ff */
[----:B0-----:R-:W-:-:S04]  /*10d0*/  VIADD R9, R19, 0x2 ;  /* 0x0000000213097836 */ /* 0x001fc80000000000 */
[----:B------:R-:W-:Y:S01]  /*10e0*/  IMAD.WIDE.U32 R8, R9, 0x4, R4 ;  /* 0x0000000409087825 */ /* 0x000fe200078e0004 */
[----:B---3--:R-:W-:-:S04]  /*10f0*/  VIMNMX R7, PT, PT, R25, R22, PT ;  /* 0x0000001619077248 */ /* 0x008fc80003fe0100 */
[----:B----4-:R-:W-:-:S13]  /*1100*/  ISETP.GE.AND P0, PT, R7, R6, PT ;  /* 0x000000060700720c */ /* 0x010fda0003f06270 */
[----:B------:R-:W-:-:S04]  /*1110*/  @!P0 VIMNMX R7, PT, PT, R25, R6, PT ;  /* 0x0000000619078248 */ /* 0x000fc80003fe0100 */
[----:B------:R-:W-:Y:S01]  /*1120*/  ISETP.GE.OR P1, PT, R7, R22, P0 ;  /* 0x000000160700720c */ /* 0x000fe20000726670 */
[----:B------:R-:W-:-:S12]  /*1130*/  @!P0 VIADD R6, R23, 0x1 ;  /* 0x0000000117068836 */ /* 0x000fd80000000000 */
[----:B------:R-:W-:-:S04]  /*1140*/  @!P1 IMAD.MOV R6, RZ, RZ, R23 ;  /* 0x000000ffff069224 */ /* 0x000fc800078e0217 */
[----:B------:R-:W-:Y:S02]  /*1150*/  @!P0 IMAD.MOV.U32 R20, RZ, RZ, R6 ;  /* 0x000000ffff148224 */ /* 0x000fe400078e0006 */
[----:B------:R-:W-:-:S05]  /*1160*/  @P0 VIADD R20, R23, 0xffffffff ;  /* 0xffffffff17140836 */ /* 0x000fca0000000000 */
[----:B------:R-:W-:-:S13]  /*1170*/  ISETP.GE.AND P0, PT, R20, 0x1, PT ;  /* 0x000000011400780c */ /* 0x000fda0003f06270 */
[----:B------:R-:W0:Y:S01]  /*1180*/  @P0 LDC.64 R6, c[0x0][0x390] ;  /* 0x0000e400ff060b82 */ /* 0x000e220000000a00 */
[C---:B------:R-:W-:Y:S02]  /*1190*/  ISETP.GE.AND P1, PT, R20.reuse, R12, PT ;  /* 0x0000000c1400720c */ /* 0x040fe40003f26270 */
[C---:B------:R-:W-:Y:S01]  /*11a0*/  @P0 IADD3 R22, P2, PT, R20.reuse, R17, RZ ;  /* 0x0000001114160210 */ /* 0x040fe20007f5e0ff */
[----:B------:R-:W-:-:S03]  /*11b0*/  IMAD.IADD R11, R20, 0x1, R17 ;  /* 0x00000001140b7824 */ /* 0x000fc600078e0211 */
[----:B------:R-:W-:Y:S01]  /*11c0*/  @P0 LEA.HI.X.SX32 R23, R17, RZ, 0x1, P2 ;  /* 0x000000ff11170211 */ /* 0x000fe200010f0eff */
[----:B------:R-:W-:Y:S01]  /*11d0*/  IMAD.WIDE R10, R11, 0x4, R2 ;  /* 0x000000040b0a7825 */ /* 0x000fe200078e0202 */
[----:B------:R1:W-:Y:S04]  /*11e0*/  STG.E desc[UR4][R8.64], R20 ;  /* 0x0000001408007986 */ /* 0x0003e8000c101904 */
[----:B------:R-:W3:Y:S04]  /*11f0*/  LDG.E R24, desc[UR4][R10.64] ;  /* 0x000000040a187981 */ /* 0x000ee8000c1e1900 */
[----:B------:R-:W3:Y:S01]  /*1200*/  @!P1 LDG.E R21, desc[UR4][R10.64+0x4] ;  /* 0x000004040a159981 */ /* 0x000ee2000c1e1900 */
[----:B0-----:R-:W-:-:S04]  /*1210*/  @P0 LEA R6, P2, R22, R6, 0x2 ;  /* 0x0000000616060211 */ /* 0x001fc800078410ff */
[----:B------:R-:W-:Y:S01]  /*1220*/  @P0 LEA.HI.X R7, R22, R7, R23, 0x2, P2 ;  /* 0x0000000716070211 */ /* 0x000fe200010f1417 */
[----:B------:R-:W-:-:S06]  /*1230*/  IMAD.MOV.U32 R22, RZ, RZ, 0x7fffffff ;  /* 0x7fffffffff167424 */ /* 0x000fcc00078e00ff */
[----:B------:R0:W4:Y:S02]  /*1240*/  @P0 LDG.E R22, desc[UR4][R6.64+-0x4] ;  /* 0xfffffc0406160981 */ /* 0x000124000c1e1900 */
[----:B0-----:R-:W-:-:S04]  /*1250*/  VIADD R7, R19, 0x1 ;  /* 0x0000000113077836 */ /* 0x001fc80000000000 */
[----:B------:R-:W-:Y:S01]  /*1260*/  IMAD.WIDE.U32 R6, R7, 0x4, R4 ;  /* 0x0000000407067825 */ /* 0x000fe200078e0004 */
[----:B---3--:R-:W-:-:S04]  /*1270*/  VIMNMX R23, PT, PT, R24, R21, PT ;  /* 0x0000001518177248 */ /* 0x008fc80003fe0100 */
[----:B----4-:R-:W-:-:S13]  /*1280*/  ISETP.GE.AND P0, PT, R23, R22, PT ;  /* 0x000000161700720c */ /* 0x010fda0003f06270 */
[----:B------:R-:W-:-:S04]  /*1290*/  @!P0 VIMNMX R22, PT, PT, R24, R22, PT ;  /* 0x0000001618168248 */ /* 0x000fc80003fe0100 */
[----:B------:R-:W-:Y:S01]  /*12a0*/  ISETP.GE.OR P1, PT, R22, R21, P0 ;  /* 0x000000151600720c */ /* 0x000fe20000726670 */
[----:B------:R-:W-:-:S12]  /*12b0*/  @!P0 VIADD R21, R20, 0x1 ;  /* 0x0000000114158836 */ /* 0x000fd80000000000 */
[----:B------:R-:W-:Y:S02]  /*12c0*/  @!P1 IMAD.MOV R21, RZ, RZ, R20 ;  /* 0x000000ffff159224 */ /* 0x000fe400078e0214 */
[----:B------:R-:W-:-:S05]  /*12d0*/  @P0 VIADD R21, R20, 0xffffffff ;  /* 0xffffffff14150836 */ /* 0x000fca0000000000 */
[----:B------:R-:W-:-:S13]  /*12e0*/  ISETP.GE.AND P0, PT, R21, 0x1, PT ;  /* 0x000000011500780c */ /* 0x000fda0003f06270 */
[----:B-1----:R-:W0:Y:S01]  /*12f0*/  @P0 LDC.64 R8, c[0x0][0x390] ;  /* 0x0000e400ff080b82 */ /* 0x002e220000000a00 */
[C---:B------:R-:W-:Y:S02]  /*1300*/  ISETP.GE.AND P1, PT, R21.reuse, R12, PT ;  /* 0x0000000c1500720c */ /* 0x040fe40003f26270 */
[C---:B------:R-:W-:Y:S01]  /*1310*/  @P0 IADD3 R22, P2, PT, R21.reuse, R18, RZ ;  /* 0x0000001215160210 */ /* 0x040fe20007f5e0ff */
[----:B------:R-:W-:-:S03]  /*1320*/  IMAD.IADD R11, R21, 0x1, R18 ;  /* 0x00000001150b7824 */ /* 0x000fc600078e0212 */
[----:B------:R-:W-:Y:S01]  /*1330*/  @P0 LEA.HI.X.SX32 R23, R18, RZ, 0x1, P2 ;  /* 0x000000ff12170211 */ /* 0x000fe200010f0eff */
[----:B------:R-:W-:Y:S02]  /*1340*/  IMAD.MOV.U32 R20, RZ, RZ, 0x7fffffff ;  /* 0x7fffffffff147424 */ /* 0x000fe400078e00ff */
[----:B------:R-:W-:Y:S01]  /*1350*/  IMAD.WIDE R10, R11, 0x4, R2 ;  /* 0x000000040b0a7825 */ /* 0x000fe200078e0202 */
[----:B------:R2:W-:Y:S04]  /*1360*/  STG.E desc[UR4][R6.64], R21 ;  /* 0x0000001506007986 */ /* 0x0005e8000c101904 */
[----:B------:R-:W3:Y:S04]  /*1370*/  @!P1 LDG.E R20, desc[UR4][R10.64+0x4] ;  /* 0x000004040a149981 */ /* 0x000ee8000c1e1900 */
[----:B------:R-:W3:Y:S01]  /*1380*/  LDG.E R25, desc[UR4][R10.64] ;  /* 0x000000040a197981 */ /* 0x000ee2000c1e1900 */
[----:B0-----:R-:W-:-:S04]  /*1390*/  @P0 LEA R8, P2, R22, R8, 0x2 ;  /* 0x0000000816080211 */ /* 0x001fc800078410ff */
[----:B------:R-:W-:Y:S01]  /*13a0*/  @P0 LEA.HI.X R9, R22, R9, R23, 0x2, P2 ;  /* 0x0000000916090211 */ /* 0x000fe200010f1417 */
[----:B------:R-:W-:-:S06]  /*13b0*/  IMAD.MOV.U32 R22, RZ, RZ, 0x7fffffff ;  /* 0x7fffffffff167424 */ /* 0x000fcc00078e00ff */
[----:B------:R0:W4:Y:S01]  /*13c0*/  @P0 LDG.E R22, desc[UR4][R8.64+-0x4] ;  /* 0xfffffc0408160981 */ /* 0x000122000c1e1900 */
[----:B------:R-:W-:Y:S02]  /*13d0*/  VIADD R0, R0, 0x4 ;  /* 0x0000000400007836 */ /* 0x000fe40000000000 */
[----:B--2---:R-:W-:-:S04]  /*13e0*/  IMAD.U32 R6, RZ, RZ, UR8 ;  /* 0x00000008ff067e24 */ /* 0x004fc8000f8e00ff */
[----:B0-----:R-:W-:-:S04]  /*13f0*/  IMAD.MOV R8, RZ, RZ, -R6 ;  /* 0x000000ffff087224 */ /* 0x001fc800078e0a06 */
[C---:B------:R-:W-:Y:S02]  /*1400*/  IMAD R15, R8.reuse, 0x4, R15 ;  /* 0x00000004080f7824 */ /* 0x040fe400078e020f */
[C---:B------:R-:W-:Y:S02]  /*1410*/  IMAD R16, R8.reuse, 0x4, R16 ;  /* 0x0000000408107824 */ /* 0x040fe400078e0210 */
[C---:B------:R-:W-:Y:S02]  /*1420*/  IMAD R17, R8.reuse, 0x4, R17 ;  /* 0x0000000408117824 */ /* 0x040fe400078e0211 */
[----:B------:R-:W-:Y:S01]  /*1430*/  IMAD R18, R8, 0x4, R18 ;  /* 0x0000000408127824 */ /* 0x000fe200078e0212 */
[----:B---3--:R-:W-:-:S04]  /*1440*/  VIMNMX R23, PT, PT, R25, R20, PT ;  /* 0x0000001419177248 */ /* 0x008fc80003fe0100 */
[----:B----4-:R-:W-:-:S13]  /*1450*/  ISETP.GE.AND P0, PT, R23, R22, PT ;  /* 0x000000161700720c */ /* 0x010fda0003f06270 */
[----:B------:R-:W-:-:S04]  /*1460*/  @!P0 VIMNMX R23, PT, PT, R25, R22, PT ;  /* 0x0000001619178248 */ /* 0x000fc80003fe0100 */
[----:B------:R-:W-:Y:S01]  /*1470*/  ISETP.GE.OR P1, PT, R23, R20, P0 ;  /* 0x000000141700720c */ /* 0x000fe20000726670 */
[----:B------:R-:W-:Y:S02]  /*1480*/  @!P0 VIADD R20, R21, 0x1 ;  /* 0x0000000115148836 */ /* 0x000fe40000000000 */
[----:B------:R-:W-:-:S10]  /*1490*/  IMAD.WIDE.U32 R22, R19, 0x4, R4 ;  /* 0x0000000413167825 */ /* 0x000fd400078e0004 */
[----:B------:R-:W-:-:S04]  /*14a0*/  @!P1 IMAD.MOV R20, RZ, RZ, R21 ;  /* 0x000000ffff149224 */ /* 0x000fc800078e0215 */
[----:B------:R-:W-:Y:S02]  /*14b0*/  @!P0 IMAD.MOV.U32 R7, RZ, RZ, R20 ;  /* 0x000000ffff078224 */ /* 0x000fe400078e0014 */
[----:B------:R-:W-:-:S05]  /*14c0*/  @P0 VIADD R7, R21, 0xffffffff ;  /* 0xffffffff15070836 */ /* 0x000fca0000000000 */
[----:B------:R3:W-:Y:S01]  /*14d0*/  STG.E desc[UR4][R22.64], R7 ;  /* 0x0000000716007986 */ /* 0x0007e2000c101904 */
[----:B------:R-:W-:Y:S01]  /*14e0*/  ISETP.NE.AND P0, PT, R0, RZ, PT ;  /* 0x000000ff0000720c */ /* 0x000fe20003f05270 */
[----:B------:R-:W-:-:S12]  /*14f0*/  VIADD R19, R19, 0xfffffffc ;  /* 0xfffffffc13137836 */ /* 0x000fd80000000000 */
[----:B---3--:R-:W-:Y:S05]  /*1500*/  @P0 BRA `(.L_x_19) ;  /* 0xfffffff800480947 */ /* 0x008fea000383ffff */
[----:B------:R-:W-:Y:S05]  /*1510*/  BSYNC.RECONVERGENT B0 ;  /* 0x0000000000007941 */ /* 0x000fea0003800200 */
.L_x_18:
[----:B------:R-:W-:-:S07]  /*1520*/  VIADD R15, R19, 0x3 ;  /* 0x00000003130f7836 */ /* 0x000fce0000000000 */
.L_x_17:
[----:B------:R-:W-:-:S13]  /*1530*/  ISETP.NE.AND P0, PT, R14, RZ, PT ;  /* 0x000000ff0e00720c */ /* 0x000fda0003f05270 */
[----:B------:R-:W-:Y:S05]  /*1540*/  @!P0 EXIT ;  /* 0x000000000000894d */ /* 0x000fea0003800000 */
[----:B------:R-:W-:Y:S01]  /*1550*/  ISETP.NE.AND P1, PT, R14, 0x1, PT ;  /* 0x000000010e00780c */ /* 0x000fe20003f25270 */
[----:B------:R-:W-:Y:S01]  /*1560*/  BSSY.RECONVERGENT B0, `(.L_x_20) ;  /* 0x0000037000007945 */ /* 0x000fe20003800200 */
[----:B------:R-:W-:-:S04]  /*1570*/  LOP3.LUT R13, R13, 0x1, RZ, 0xc0, !PT ;  /* 0x000000010d0d7812 */ /* 0x000fc800078ec0ff */
[----:B------:R-:W-:-:S07]  /*1580*/  ISETP.NE.U32.AND P0, PT, R13, 0x1, PT ;  /* 0x000000010d00780c */ /* 0x000fce0003f05070 */
[----:B------:R-:W-:Y:S06]  /*1590*/  @!P1 BRA `(.L_x_21) ;  /* 0x0000000000cc9947 */ /* 0x000fec0003800000 */
[C---:B------:R-:W-:Y:S01]  /*15a0*/  ISETP.GE.AND P1, PT, R7.reuse, 0x1, PT ;  /* 0x000000010700780c */ /* 0x040fe20003f26270 */
[----:B0-----:R-:W0:Y:S01]  /*15b0*/  LDC.64 R2, c[0x0][0x390] ;  /* 0x0000e400ff027b82 */ /* 0x001e220000000a00 */
[----:B------:R-:W-:Y:S01]  /*15c0*/  ISETP.GE.AND P2, PT, R7, R12, PT ;  /* 0x0000000c0700720c */ /* 0x000fe20003f46270 */
[----:B------:R-:W-:Y:S02]  /*15d0*/  IMAD R9, R15, R6, R7 ;  /* 0x000000060f097224 */ /* 0x000fe400078e0207 */
[----:B------:R-:W-:-:S08]  /*15e0*/  IMAD.MOV.U32 R10, RZ, RZ, 0x7fffffff ;  /* 0x7fffffffff0a7424 */ /* 0x000fd000078e00ff */
[----:B-----5:R-:W1:Y:S01]  /*15f0*/  @P1 LDC.64 R16, c[0x0][0x390] ;  /* 0x0000e400ff101b82 */ /* 0x020e620000000a00 */
[----:B------:R-:W-:-:S05]  /*1600*/  @P1 IMAD R8, R15, R6, RZ ;  /* 0x000000060f081224 */ /* 0x000fca00078e02ff */
[----:B------:R-:W-:-:S04]  /*1610*/  @P1 IADD3 R0, P3, PT, R7, R8, RZ ;  /* 0x0000000807001210 */ /* 0x000fc80007f7e0ff */
[----:B------:R-:W-:Y:S01]  /*1620*/  @P1 LEA.HI.X.SX32 R11, R8, RZ, 0x1, P3 ;  /* 0x000000ff080b1211 */ /* 0x000fe200018f0eff */
[----:B0-----:R-:W-:-:S05]  /*1630*/  IMAD.WIDE R8, R9, 0x4, R2 ;  /* 0x0000000409087825 */ /* 0x001fca00078e0202 */
[----:B------:R-:W2:Y:S04]  /*1640*/  @!P2 LDG.E R10, desc[UR4][R8.64+0x4] ;  /* 0x00000404080aa981 */ /* 0x000ea8000c1e1900 */
[----:B------:R-:W2:Y:S01]  /*1650*/  LDG.E R13, desc[UR4][R8.64] ;  /* 0x00000004080d7981 */ /* 0x000ea2000c1e1900 */
[----:B-1----:R-:W-:-:S04]  /*1660*/  @P1 LEA R16, P3, R0, R16, 0x2 ;  /* 0x0000001000101211 */ /* 0x002fc800078610ff */
[----:B------:R-:W-:Y:S01]  /*1670*/  @P1 LEA.HI.X R17, R0, R17, R11, 0x2, P3 ;  /* 0x0000001100111211 */ /* 0x000fe200018f140b */
[----:B------:R-:W-:-:S06]  /*1680*/  IMAD.MOV.U32 R0, RZ, RZ, 0x7fffffff ;  /* 0x7fffffffff007424 */ /* 0x000fcc00078e00ff */
[----:B------:R-:W3:Y:S01]  /*1690*/  @P1 LDG.E R0, desc[UR4][R16.64+-0x4] ;  /* 0xfffffc0410001981 */ /* 0x000ee2000c1e1900 */
[----:B--2---:R-:W-:-:S04]  /*16a0*/  VIMNMX R11, PT, PT, R13, R10, PT ;  /* 0x0000000a0d0b7248 */ /* 0x004fc80003fe0100 */
[----:B---3--:R-:W-:-:S13]  /*16b0*/  ISETP.GE.AND P1, PT, R11, R0, PT ;  /* 0x000000000b00720c */ /* 0x008fda0003f26270 */
[----:B------:R-:W-:-:S04]  /*16c0*/  @!P1 VIMNMX R11, PT, PT, R13, R0, PT ;  /* 0x000000000d0b9248 */ /* 0x000fc80003fe0100 */
[----:B------:R-:W-:Y:S01]  /*16d0*/  ISETP.GE.OR P2, PT, R11, R10, P1 ;  /* 0x0000000a0b00720c */ /* 0x000fe20000f46670 */
[----:B------:R-:W-:-:S12]  /*16e0*/  @!P1 VIADD R11, R7, 0x1 ;  /* 0x00000001070b9836 */ /* 0x000fd80000000000 */
[----:B------:R-:W-:Y:S02]  /*16f0*/  @!P2 IMAD.MOV R11, RZ, RZ, R7 ;  /* 0x000000ffff0ba224 */ /* 0x000fe400078e0207 */
[----:B------:R-:W-:-:S05]  /*1700*/  @P1 VIADD R11, R7, 0xffffffff ;  /* 0xffffffff070b1836 */ /* 0x000fca0000000000 */
[----:B------:R-:W-:-:S13]  /*1710*/  ISETP.GE.AND P1, PT, R11, 0x1, PT ;  /* 0x000000010b00780c */ /* 0x000fda0003f26270 */
[----:B------:R-:W0:Y:S01]  /*1720*/  @P1 LDC.64 R8, c[0x0][0x390] ;  /* 0x0000e400ff081b82 */ /* 0x000e220000000a00 */
[----:B------:R-:W-:Y:S01]  /*1730*/  IMAD R0, R15, R6, -R6 ;  /* 0x000000060f007224 */ /* 0x000fe200078e0a06 */
[----:B------:R-:W-:-:S03]  /*1740*/  ISETP.GE.AND P2, PT, R11, R12, PT ;  /* 0x0000000c0b00720c */ /* 0x000fc60003f46270 */
[C---:B------:R-:W-:Y:S01]  /*1750*/  IMAD.IADD R17, R0.reuse, 0x1, R11 ;  /* 0x0000000100117824 */ /* 0x040fe200078e020b */
[C---:B------:R-:W-:Y:S01]  /*1760*/  @P1 IADD3 R10, P3, PT, R0.reuse, R11, RZ ;  /* 0x0000000b000a1210 */ /* 0x040fe20007f7e0ff */
[----:B------:R-:W-:Y:S02]  /*1770*/  IMAD.MOV.U32 R7, RZ, RZ, 0x7fffffff ;  /* 0x7fffffffff077424 */ /* 0x000fe400078e00ff */
[----:B------:R-:W-:Y:S01]  /*1780*/  IMAD.WIDE R16, R17, 0x4, R2 ;  /* 0x0000000411107825 */ /* 0x000fe200078e0202 */
[----:B------:R-:W-:-:S03]  /*1790*/  @P1 LEA.HI.X.SX32 R0, R0, RZ, 0x1, P3 ;  /* 0x000000ff00001211 */ /* 0x000fc600018f0eff */
[----:B------:R-:W-:-:S05]  /*17a0*/  IMAD.WIDE.U32 R2, R15, 0x4, R4 ;  /* 0x000000040f027825 */ /* 0x000fca00078e0004 */
[----:B------:R1:W-:Y:S04]  /*17b0*/  STG.E desc[UR4][R2.64], R11 ;  /* 0x0000000b02007986 */ /* 0x0003e8000c101904 */
[----:B------:R-:W2:Y:S01]  /*17c0*/  @!P2 LDG.E R7, desc[UR4][R16.64+0x4] ;  /* 0x000004041007a981 */ /* 0x000ea2000c1e1900 */
[----:B0-----:R-:W-:-:S04]  /*17d0*/  @P1 LEA R8, P3, R10, R8, 0x2 ;  /* 0x000000080a081211 */ /* 0x001fc800078610ff */
[----:B------:R-:W-:Y:S01]  /*17e0*/  @P1 LEA.HI.X R9, R10, R9, R0, 0x2, P3 ;  /* 0x000000090a091211 */ /* 0x000fe200018f1400 */
[----:B------:R-:W-:Y:S01]  /*17f0*/  IMAD.MOV.U32 R0, RZ, RZ, 0x7fffffff ;  /* 0x7fffffffff007424 */ /* 0x000fe200078e00ff */
[----:B------:R-:W2:Y:S05]  /*1800*/  LDG.E R10, desc[UR4][R16.64] ;  /* 0x00000004100a7981 */ /* 0x000eaa000c1e1900 */
[----:B------:R-:W3:Y:S01]  /*1810*/  @P1 LDG.E R0, desc[UR4][R8.64+-0x4] ;  /* 0xfffffc0408001981 */ /* 0x000ee2000c1e1900 */
[----:B-1----:R-:W-:-:S04]  /*1820*/  VIADD R3, R15, 0xffffffff ;  /* 0xffffffff0f037836 */ /* 0x002fc80000000000 */
[----:B------:R-:W-:-:S04]  /*1830*/  IMAD.WIDE.U32 R2, R3, 0x4, R4 ;  /* 0x0000000403027825 */ /* 0x000fc800078e0004 */
[----:B------:R-:W-:Y:S01]  /*1840*/  VIADD R15, R15, 0xfffffffe ;  /* 0xfffffffe0f0f7836 */ /* 0x000fe20000000000 */
[----:B--2---:R-:W-:-:S04]  /*1850*/  VIMNMX R13, PT, PT, R10, R7, PT ;  /* 0x000000070a0d7248 */ /* 0x004fc80003fe0100 */
[----:B---3--:R-:W-:-:S13]  /*1860*/  ISETP.GE.AND P1, PT, R13, R0, PT ;  /* 0x000000000d00720c */ /* 0x008fda0003f26270 */
[----:B------:R-:W-:-:S04]  /*1870*/  @!P1 VIMNMX R0, PT, PT, R10, R0, PT ;  /* 0x000000000a009248 */ /* 0x000fc80003fe0100 */
[----:B------:R-:W-:Y:S01]  /*1880*/  ISETP.GE.OR P2, PT, R0, R7, P1 ;  /* 0x000000070000720c */ /* 0x000fe20000f46670 */
[----:B------:R-:W-:-:S12]  /*1890*/  @!P1 VIADD R7, R11, 0x1 ;  /* 0x000000010b079836 */ /* 0x000fd80000000000 */
[----:B------:R-:W-:Y:S02]  /*18a0*/  @!P2 IMAD.MOV R7, RZ, RZ, R11 ;  /* 0x000000ffff07a224 */ /* 0x000fe400078e020b */
[----:B------:R-:W-:-:S05]  /*18b0*/  @P1 VIADD R7, R11, 0xffffffff ;  /* 0xffffffff0b071836 */ /* 0x000fca0000000000 */
[----:B------:R1:W-:Y:S02]  /*18c0*/  STG.E desc[UR4][R2.64], R7 ;  /* 0x0000000702007986 */ /* 0x0003e4000c101904 */
.L_x_21:
[----:B------:R-:W-:Y:S05]  /*18d0*/  BSYNC.RECONVERGENT B0 ;  /* 0x0000000000007941 */ /* 0x000fea0003800200 */
.L_x_20:
[----:B------:R-:W-:Y:S05]  /*18e0*/  @P0 EXIT ;  /* 0x000000000000094d */ /* 0x000fea0003800000 */
[C---:B------:R-:W-:Y:S01]  /*18f0*/  ISETP.GE.AND P0, PT, R7.reuse, 0x1, PT ;  /* 0x000000010700780c */ /* 0x040fe20003f06270 */
[----:B------:R-:W2:Y:S01]  /*1900*/  LDC.64 R8, c[0x0][0x390] ;  /* 0x0000e400ff087b82 */ /* 0x000ea20000000a00 */
[----:B------:R-:W-:Y:S01]  /*1910*/  ISETP.GE.AND P1, PT, R7, R12, PT ;  /* 0x0000000c0700720c */ /* 0x000fe20003f26270 */
[----:B01----:R-:W-:-:S10]  /*1920*/  IMAD R3, R15, R6, R7 ;  /* 0x000000060f037224 */ /* 0x003fd400078e0207 */
[----:B-----5:R-:W0:Y:S01]  /*1930*/  @P0 LDC.64 R16, c[0x0][0x390] ;  /* 0x0000e400ff100b82 */ /* 0x020e220000000a00 */
[----:B------:R-:W-:Y:S02]  /*1940*/  @P0 IMAD R0, R15, R6, RZ ;  /* 0x000000060f000224 */ /* 0x000fe400078e02ff */
[----:B------:R-:W-:-:S03]  /*1950*/  IMAD.MOV.U32 R6, RZ, RZ, 0x7fffffff ;  /* 0x7fffffffff067424 */ /* 0x000fc600078e00ff */
[----:B------:R-:W-:-:S04]  /*1960*/  @P0 IADD3 R10, P2, PT, R0, R7, RZ ;  /* 0x00000007000a0210 */ /* 0x000fc80007f5e0ff */
[----:B------:R-:W-:Y:S01]  /*1970*/  @P0 LEA.HI.X.SX32 R0, R0, RZ, 0x1, P2 ;  /* 0x000000ff00000211 */ /* 0x000fe200010f0eff */
[----:B--2---:R-:W-:-:S05]  /*1980*/  IMAD.WIDE R8, R3, 0x4, R8 ;  /* 0x0000000403087825 */ /* 0x004fca00078e0208 */
[----:B------:R-:W2:Y:S04]  /*1990*/  @!P1 LDG.E R6, desc[UR4][R8.64+0x4] ;  /* 0x0000040408069981 */ /* 0x000ea8000c1e1900 */
[----:B------:R-:W2:Y:S01]  /*19a0*/  LDG.E R13, desc[UR4][R8.64] ;  /* 0x00000004080d7981 */ /* 0x000ea2000c1e1900 */
[----:B0-----:R-:W-:-:S04]  /*19b0*/  @P0 LEA R2, P2, R10, R16, 0x2 ;  /* 0x000000100a020211 */ /* 0x001fc800078410ff */
[----:B------:R-:W-:Y:S01]  /*19c0*/  @P0 LEA.HI.X R3, R10, R17, R0, 0x2, P2 ;  /* 0x000000110a030211 */ /* 0x000fe200010f1400 */
[----:B------:R-:W-:-:S06]  /*19d0*/  IMAD.MOV.U32 R0, RZ, RZ, 0x7fffffff ;  /* 0x7fffffffff007424 */ /* 0x000fcc00078e00ff */
[----:B------:R-:W3:Y:S01]  /*19e0*/  @P0 LDG.E R0, desc[UR4][R2.64+-0x4] ;  /* 0xfffffc0402000981 */ /* 0x000ee2000c1e1900 */
[----:B------:R-:W-:Y:S01]  /*19f0*/  IMAD.WIDE.U32 R4, R15, 0x4, R4 ;  /* 0x000000040f047825 */ /* 0x000fe200078e0004 */
[----:B--2---:R-:W-:-:S04]  /*1a00*/  VIMNMX R11, PT, PT, R13, R6, PT ;  /* 0x000000060d0b7248 */ /* 0x004fc80003fe0100 */
[----:B---3--:R-:W-:-:S13]  /*1a10*/  ISETP.GE.AND P0, PT, R11, R0, PT ;  /* 0x000000000b00720c */ /* 0x008fda0003f06270 */
[----:B------:R-:W-:-:S04]  /*1a20*/  @!P0 VIMNMX R11, PT, PT, R13, R0, PT ;  /* 0x000000000d0b8248 */ /* 0x000fc80003fe0100 */
[----:B------:R-:W-:Y:S01]  /*1a30*/  ISETP.GE.OR P1, PT, R11, R6, P0 ;  /* 0x000000060b00720c */ /* 0x000fe20000726670 */
[----:B------:R-:W-:-:S12]  /*1a40*/  @!P0 VIADD R0, R7, 0x1 ;  /* 0x0000000107008836 */ /* 0x000fd80000000000 */
[----:B------:R-:W-:Y:S02]  /*1a50*/  @!P1 IMAD.MOV R0, RZ, RZ, R7 ;  /* 0x000000ffff009224 */ /* 0x000fe400078e0207 */
[----:B------:R-:W-:-:S05]  /*1a60*/  @P0 VIADD R0, R7, 0xffffffff ;  /* 0xffffffff07000836 */ /* 0x000fca0000000000 */
[----:B------:R-:W-:Y:S01]  /*1a70*/  STG.E desc[UR4][R4.64], R0 ;  /* 0x0000000004007986 */ /* 0x000fe2000c101904 */
[----:B------:R-:W-:Y:S05]  /*1a80*/  EXIT ;  /* 0x000000000000794d */ /* 0x000fea0003800000 */
.L_x_22:
        /* <DEDUP_REMOVED lines=15> */
.L_x_31:


//--------------------- .text._Z20ComputeCumulativeMapPiiS_S_i --------------------------
	.section	.text._Z20ComputeCumulativeMapPiiS_S_i,"ax",@progbits
	.align	128
        .global         _Z20ComputeCumulativeMapPiiS_S_i
        .type           _Z20ComputeCumulativeMapPiiS_S_i,@function
        .size           _Z20ComputeCumulativeMapPiiS_S_i,(.L_x_32 - _Z20ComputeCumulativeMapPiiS_S_i)
        .other          _Z20ComputeCumulativeMapPiiS_S_i,@"STO_CUDA_ENTRY STV_DEFAULT"
_Z20ComputeCumulativeMapPiiS_S_i:
.text._Z20ComputeCumulativeMapPiiS_S_i:
[----:B------:R-:W-:Y:S01]  /*0000*/  LDC R1, c[0x0][0x37c] ;  /* 0x0000df00ff017b82 */ /* 0x000fe20000000800 */
[----:B------:R-:W0:Y:S07]  /*0010*/  S2R R9, SR_TID.X ;  /* 0x0000000000097919 */ /* 0x000e2e0000002100 */
[----:B------:R-:W0:Y:S01]  /*0020*/  S2UR UR4, SR_CTAID.X ;  /* 0x00000000000479c3 */ /* 0x000e220000002500 */
[----:B------:R-:W1:Y:S07]  /*0030*/  LDCU UR5, c[0x0][0x388] ;  /* 0x00007100ff0577ac */ /* 0x000e6e0008000800 */
[----:B------:R-:W0:Y:S02]  /*0040*/  LDC R0, c[0x0][0x360] ;  /* 0x0000d800ff007b82 */ /* 0x000e240000000800 */
[----:B0-----:R-:W-:-:S05]  /*0050*/  IMAD R7, R0, UR4, R9 ;  /* 0x0000000400077c24 */ /* 0x001fca000f8e0209 */
[----:B-1----:R-:W-:-:S13]  /*0060*/  ISETP.GE.AND P0, PT, R7, UR5, PT ;  /* 0x0000000507007c0c */ /* 0x002fda000bf06270 */
[----:B------:R-:W-:Y:S05]  /*0070*/  @P0 EXIT ;  /* 0x000000000000094d */ /* 0x000fea0003800000 */
[----:B------:R-:W0:Y:S01]  /*0080*/  LDC.64 R4, c[0x0][0x398] ;  /* 0x0000e600ff047b82 */ /* 0x000e220000000a00 */
[----:B------:R-:W-:Y:S01]  /*0090*/  UISETP.NE.AND UP0, UPT, UR4, URZ, UPT ;  /* 0x000000ff0400728c */ /* 0x000fe2000bf05270 */
[----:B------:R-:W-:Y:S01]  /*00a0*/  BSSY.RECONVERGENT B0, `(.L_x_23) ;  /* 0x000000c000007945 */ /* 0x000fe20003800200 */
[----:B------:R-:W1:Y:S01]  /*00b0*/  LDCU.64 UR6, c[0x0][0x358] ;  /* 0x00006b00ff0677ac */ /* 0x000e620008000a00 */
[----:B0-----:R-:W-:-:S06]  /*00c0*/  IMAD.WIDE R2, R7, 0x4, R4 ;  /* 0x0000000407027825 */ /* 0x001fcc00078e0204 */
[----:B-1----:R-:W-:Y:S05]  /*00d0*/  BRA.U UP0, `(.L_x_24) ;  /* 0x00000001001c7547 */ /* 0x002fea000b800000 */
[----:B------:R-:W-:Y:S02]  /*00e0*/  ISETP.NE.AND P0, PT, R9, RZ, PT ;  /* 0x000000ff0900720c */ /* 0x000fe40003f05270 */
[----:B------:R-:W-:-:S11]  /*00f0*/  MOV R0, 0x7fffffff ;  /* 0x7fffffff00007802 */ /* 0x000fd60000000f00 */
[----:B------:R-:W-:Y:S05]  /*0100*/  @!P0 BRA `(.L_x_25) ;  /* 0x0000000000148947 */ /* 0x000fea0003800000 */
[----:B------:R-:W-:-:S05]  /*0110*/  IADD3 R9, PT, PT, R9, -0x1, RZ ;  /* 0xffffffff09097810 */ /* 0x000fca0007ffe0ff */
[----:B------:R-:W-:-:S05]  /*0120*/  IMAD.WIDE.U32 R4, R9, 0x4, R4 ;  /* 0x0000000409047825 */ /* 0x000fca00078e0004 */
[----:B------:R0:W5:Y:S01]  /*0130*/  LDG.E R0, desc[UR6][R4.64] ;  /* 0x0000000604007981 */ /* 0x000162000c1e1900 */
[----:B------:R-:W-:Y:S05]  /*0140*/  BRA `(.L_x_25) ;  /* 0x0000000000047947 */ /* 0x000fea0003800000 */
.L_x_24:
[----:B------:R1:W5:Y:S02]  /*0150*/  LDG.E R0, desc[UR6][R2.64+-0x4] ;  /* 0xfffffc0602007981 */ /* 0x000364000c1e1900 */
.L_x_25:
[----:B------:R-:W-:Y:S05]  /*0160*/  BSYNC.RECONVERGENT B0 ;  /* 0x0000000000007941 */ /* 0x000fea0003800200 */
.L_x_23:
[----:B------:R-:W2:Y:S01]  /*0170*/  LDC R6, c[0x0][0x3a0] ;  /* 0x0000e800ff067b82 */ /* 0x000ea20000000800 */
[----:B------:R-:W-:Y:S01]  /*0180*/  UIADD3 UR4, UPT, UPT, UR5, -0x1, URZ ;  /* 0xffffffff05047890 */ /* 0x000fe2000fffe0ff */
[----:B------:R-:W-:Y:S01]  /*0190*/  MOV R8, 0x7fffffff ;  /* 0x7fffffff00087802 */ /* 0x000fe20000000f00 */
[----:B------:R-:W3:Y:S04]  /*01a0*/  LDG.E R9, desc[UR6][R2.64] ;  /* 0x0000000602097981 */ /* 0x000ee8000c1e1900 */
[----:B------:R-:W-:Y:S01]  /*01b0*/  ISETP.GE.AND P0, PT, R7, UR4, PT ;  /* 0x0000000407007c0c */ /* 0x000fe2000bf06270 */
[----:B0-----:R-:W0:-:S12]  /*01c0*/  LDC.64 R4, c[0x0][0x380] ;  /* 0x0000e000ff047b82 */ /* 0x001e180000000a00 */
[----:B------:R-:W3:Y:S01]  /*01d0*/  @!P0 LDG.E R8, desc[UR6][R2.64+0x4] ;  /* 0x0000040602088981 */ /* 0x000ee2000c1e1900 */
[----:B--2---:R-:W-:Y:S02]  /*01e0*/  IMAD R11, R6, UR5, R7 ;  /* 0x00000005060b7c24 */ /* 0x004fe4000f8e0207 */
[----:B------:R-:W2:Y:S02]  /*01f0*/  LDC.64 R6, c[0x0][0x390] ;  /* 0x0000e400ff067b82 */ /* 0x000ea40000000a00 */
[----:B0-----:R-:W-:-:S06]  /*0200*/  IMAD.WIDE R4, R11, 0x4, R4 ;  /* 0x000000040b047825 */ /* 0x001fcc00078e0204 */
[----:B------:R-:W4:Y:S01]  /*0210*/  LDG.E R5, desc[UR6][R4.64] ;  /* 0x0000000604057981 */ /* 0x000f22000c1e1900 */
[----:B--2---:R-:W-:Y:S01]  /*0220*/  IMAD.WIDE R6, R11, 0x4, R6 ;  /* 0x000000040b067825 */ /* 0x004fe200078e0206 */
[----:B------:R-:W-:Y:S01]  /*0230*/  BAR.SYNC.DEFER_BLOCKING 0x0 ;  /* 0x0000000000007b1d */ /* 0x000fe20000010000 */
[----:B---3-5:R-:W-:-:S04]  /*0240*/  VIMNMX3 R0, R9, R8, R0, PT ;  /* 0x000000080900720f */ /* 0x028fc80003800100 */
[----:B----4-:R-:W-:-:S05]  /*0250*/  IADD3 R9, PT, PT, R0, R5, RZ ;  /* 0x0000000500097210 */ /* 0x010fca0007ffe0ff */
[----:B------:R-:W-:Y:S01]  /*0260*/  STG.E desc[UR6][R2.64], R9 ;  /* 0x0000000902007986 */ /* 0x000fe2000c101906 */
[----:B------:R-:W-:Y:S06]  /*0270*/  BAR.SYNC.DEFER_BLOCKING 0x0 ;  /* 0x0000000000007b1d */ /* 0x000fec0000010000 */
[----:B------:R-:W-:Y:S01]  /*0280*/  STG.E desc[UR6][R6.64], R9 ;  /* 0x0000000906007986 */ /* 0x000fe2000c101906 */
[----:B------:R-:W-:Y:S05]  /*0290*/  EXIT ;  /* 0x000000000000794d */ /* 0x000fea0003800000 */
.L_x_26:
        /* <DEDUP_REMOVED lines=14> */
.L_x_32:


//--------------------- .text._Z27ComputeImportanceMap_KernelPhPiii --------------------------
	.section	.text._Z27ComputeImportanceMap_KernelPhPiii,"ax",@progbits
	.align	128
        .global         _Z27ComputeImportanceMap_KernelPhPiii
        .type           _Z27ComputeImportanceMap_KernelPhPiii,@function
        .size           _Z27ComputeImportanceMap_KernelPhPiii,(.L_x_33 - _Z27ComputeImportanceMap_KernelPhPiii)
        .other          _Z27ComputeImportanceMap_KernelPhPiii,@"STO_CUDA_ENTRY STV_DEFAULT"
_Z27ComputeImportanceMap_KernelPhPiii:
.text._Z27ComputeImportanceMap_KernelPhPiii:
[----:B------:R-:W-:Y:S01]  /*0000*/  LDC R1, c[0x0][0x37c] ;  /* 0x0000df00ff017b82 */ /* 0x000fe20000000800 */
[----:B------:R-:W0:Y:S07]  /*0010*/  S2R R13, SR_TID.Y ;  /* 0x00000000000d7919 */ /* 0x000e2e0000002200 */
[----:B------:R-:W1:Y:S01]  /*0020*/  LDC R3, c[0x0][0x360] ;  /* 0x0000d800ff037b82 */ /* 0x000e620000000800 */
[----:B------:R-:W2:Y:S01]  /*0030*/  LDCU.64 UR6, c[0x0][0x390] ;  /* 0x00007200ff0677ac */ /* 0x000ea20008000a00 */
[----:B------:R-:W1:Y:S06]  /*0040*/  S2R R12, SR_TID.X ;  /* 0x00000000000c7919 */ /* 0x000e6c0000002100 */
[----:B------:R-:W0:Y:S08]  /*0050*/  S2UR UR5, SR_CTAID.Y ;  /* 0x00000000000579c3 */ /* 0x000e300000002600 */
[----:B------:R-:W0:Y:S08]  /*0060*/  LDC R0, c[0x0][0x364] ;  /* 0x0000d900ff007b82 */ /* 0x000e300000000800 */
[----:B------:R-:W1:Y:S01]  /*0070*/  S2UR UR4, SR_CTAID.X ;  /* 0x00000000000479c3 */ /* 0x000e620000002500 */
[----:B0-----:R-:W-:-:S05]  /*0080*/  IMAD R13, R0, UR5, R13 ;  /* 0x00000005000d7c24 */ /* 0x001fca000f8e020d */
[----:B--2---:R-:W-:Y:S01]  /*0090*/  ISETP.GE.AND P0, PT, R13, UR7, PT ;  /* 0x000000070d007c0c */ /* 0x004fe2000bf06270 */
[----:B-1----:R-:W-:-:S05]  /*00a0*/  IMAD R12, R3, UR4, R12 ;  /* 0x00000004030c7c24 */ /* 0x002fca000f8e020c */
[----:B------:R-:W-:-:S13]  /*00b0*/  ISETP.GE.OR P0, PT, R12, UR6, P0 ;  /* 0x000000060c007c0c */ /* 0x000fda0008706670 */
[----:B------:R-:W-:Y:S05]  /*00c0*/  @P0 EXIT ;  /* 0x000000000000094d */ /* 0x000fea0003800000 */
[----:B------:R-:W0:Y:S01]  /*00d0*/  LDCU.64 UR8, c[0x0][0x380] ;  /* 0x00007000ff0877ac */ /* 0x000e220008000a00 */
[C---:B------:R-:W-:Y:S01]  /*00e0*/  ISETP.GE.AND P3, PT, R12.reuse, RZ, PT ;  /* 0x000000ff0c00720c */ /* 0x040fe20003f66270 */
[----:B------:R-:W-:Y:S01]  /*00f0*/  IMAD R5, R13, UR6, RZ ;  /* 0x000000060d057c24 */ /* 0x000fe2000f8e02ff */
[----:B------:R-:W-:Y:S01]  /*0100*/  SHF.R.S32.HI R11, RZ, 0x1f, R12 ;  /* 0x0000001fff0b7819 */ /* 0x000fe2000001140c */
[----:B------:R-:W1:Y:S01]  /*0110*/  LDCU.64 UR4, c[0x0][0x358] ;  /* 0x00006b00ff0477ac */ /* 0x000e620008000a00 */
[C---:B------:R-:W-:Y:S02]  /*0120*/  VIADD R3, R12.reuse, 0x1 ;  /* 0x000000010c037836 */ /* 0x040fe40000000000 */
[--C-:B------:R-:W-:Y:S01]  /*0130*/  IMAD.IADD R0, R12, 0x1, R5.reuse ;  /* 0x000000010c007824 */ /* 0x100fe200078e0205 */
[----:B------:R-:W-:Y:S02]  /*0140*/  SHF.R.S32.HI R4, RZ, 0x1f, R5 ;  /* 0x0000001fff047819 */ /* 0x000fe40000011405 */
[----:B------:R-:W-:-:S04]  /*0150*/  ISETP.GE.AND P1, PT, R3, UR6, PT ;  /* 0x0000000603007c0c */ /* 0x000fc8000bf26270 */
[----:B------:R-:W-:Y:S01]  /*0160*/  ISETP.GT.AND P1, PT, R12, -0x2, !P1 ;  /* 0xfffffffe0c00780c */ /* 0x000fe20004f24270 */
[----:B------:R-:W-:Y:S01]  /*0170*/  VIADD R18, R13, 0x1 ;  /* 0x000000010d127836 */ /* 0x000fe20000000000 */
[----:B------:R-:W2:Y:S01]  /*0180*/  @P3 LDC R20, c[0x3][RZ] ;  /* 0x00c00000ff143b82 */ /* 0x000ea20000000800 */
[----:B0-----:R-:W-:-:S04]  /*0190*/  @P3 IADD3 R2, P0, PT, R0, UR8, RZ ;  /* 0x0000000800023c10 */ /* 0x001fc8000ff1e0ff */
[----:B------:R-:W-:Y:S02]  /*01a0*/  @P3 LEA.HI.X.SX32 R3, R0, UR9, 0x1, P0 ;  /* 0x0000000900033c11 */ /* 0x000fe400080f0eff */
[----:B------:R-:W-:Y:S01]  /*01b0*/  IADD3 R6, P0, P2, R12, UR8, R5 ;  /* 0x000000080c067c10 */ /* 0x000fe2000fa1e005 */
[----:B------:R-:W0:Y:S02]  /*01c0*/  @P3 LDC R22, c[0x3][0x24] ;  /* 0x00c00900ff163b82 */ /* 0x000e240000000800 */
[----:B-1----:R1:W2:Y:S01]  /*01d0*/  @P3 LDG.E.U8 R15, desc[UR4][R2.64] ;  /* 0x00000004020f3981 */ /* 0x0022a2000c1e1100 */
[----:B------:R-:W-:-:S05]  /*01e0*/  IADD3.X R7, PT, PT, R11, UR9, R4, P0, P2 ;  /* 0x000000090b077c10 */ /* 0x000fca00087e4404 */
[----:B------:R-:W3:Y:S01]  /*01f0*/  @P1 LDG.E.U8 R14, desc[UR4][R6.64+0x1] ;  /* 0x00000104060e1981 */ /* 0x000ee2000c1e1100 */
[----:B------:R-:W-:Y:S01]  /*0200*/  VIADD R4, R12, 0x2 ;  /* 0x000000020c047836 */ /* 0x000fe20000000000 */
[----:B------:R-:W-:Y:S01]  /*0210*/  ISETP.GE.U32.OR P2, PT, R18, UR7, !P3 ;  /* 0x0000000712007c0c */ /* 0x000fe2000df46470 */
[----:B------:R-:W-:Y:S01]  /*0220*/  VIADD R9, R5, UR6 ;  /* 0x0000000605097c36 */ /* 0x000fe20008000000 */
[----:B------:R-:W3:Y:S01]  /*0230*/  @P1 LDC R17, c[0x3][0x4] ;  /* 0x00c00100ff111b82 */ /* 0x000ee20000000800 */
[----:B------:R-:W-:Y:S01]  /*0240*/  VIADD R13, R13, 0x2 ;  /* 0x000000020d0d7836 */ /* 0x000fe20000000000 */
[----:B------:R-:W-:Y:S01]  /*0250*/  ISETP.GE.AND P0, PT, R4, UR6, PT ;  /* 0x0000000604007c0c */ /* 0x000fe2000bf06270 */
[----:B------:R-:W-:Y:S01]  /*0260*/  VIADD R19, R9, UR6 ;  /* 0x0000000609137c36 */ /* 0x000fe20008000000 */
[--C-:B------:R-:W-:Y:S02]  /*0270*/  SHF.R.S32.HI R8, RZ, 0x1f, R9.reuse ;  /* 0x0000001fff087819 */ /* 0x100fe40000011409 */
[----:B------:R-:W-:-:S02]  /*0280*/  IADD3 R4, P4, P5, R12, UR8, R9 ;  /* 0x000000080c047c10 */ /* 0x000fc4000fd9e009 */
[----:B------:R-:W4:Y:S01]  /*0290*/  @P1 LDC R16, c[0x3][0x28] ;  /* 0x00c00a00ff101b82 */ /* 0x000f220000000800 */
[C---:B------:R-:W-:Y:S02]  /*02a0*/  ISETP.GT.AND P0, PT, R12.reuse, -0x3, !P0 ;  /* 0xfffffffd0c00780c */ /* 0x040fe40004704270 */
[----:B------:R-:W-:Y:S01]  /*02b0*/  IADD3.X R5, PT, PT, R11, UR9, R8, P4, P5 ;  /* 0x000000090b057c10 */ /* 0x000fe2000a7ea408 */
[C---:B------:R-:W-:Y:S01]  /*02c0*/  @!P2 IMAD.IADD R9, R12.reuse, 0x1, R9 ;  /* 0x000000010c09a824 */ /* 0x040fe200078e0209 */
[----:B------:R-:W-:Y:S02]  /*02d0*/  ISETP.GE.U32.OR P4, PT, R13, UR7, !P3 ;  /* 0x000000070d007c0c */ /* 0x000fe4000df86470 */
[--C-:B------:R-:W-:Y:S02]  /*02e0*/  SHF.R.S32.HI R8, RZ, 0x1f, R19.reuse ;  /* 0x0000001fff087819 */ /* 0x100fe40000011413 */
[----:B-1----:R-:W-:-:S04]  /*02f0*/  IADD3 R2, P5, P6, R12, UR8, R19 ;  /* 0x000000080c027c10 */ /* 0x002fc8000febe013 */
[----:B------:R-:W-:Y:S02]  /*0300*/  IADD3.X R3, PT, PT, R11, UR9, R8, P5, P6 ;  /* 0x000000090b037c10 */ /* 0x000fe4000afec408 */
[----:B------:R-:W-:Y:S02]  /*0310*/  CS2R R10, SRZ ;  /* 0x00000000000a7805 */ /* 0x000fe4000001ff00 */
[C---:B------:R-:W-:Y:S01]  /*0320*/  @!P2 IADD3 R8, P6, PT, R9.reuse, UR8, RZ ;  /* 0x000000080908ac10 */ /* 0x040fe2000ffde0ff */
[----:B------:R-:W5:Y:S01]  /*0330*/  @P0 LDG.E.U8 R6, desc[UR4][R6.64+0x2] ;  /* 0x0000020406060981 */ /* 0x000f62000c1e1100 */
[----:B------:R-:W-:Y:S02]  /*0340*/  ISETP.GE.U32.OR P5, PT, R18, UR7, !P1 ;  /* 0x0000000712007c0c */ /* 0x000fe4000cfa6470 */
[----:B------:R-:W-:Y:S01]  /*0350*/  @!P2 LEA.HI.X.SX32 R9, R9, UR9, 0x1, P6 ;  /* 0x000000090909ac11 */ /* 0x000fe2000b0f0eff */
[----:B------:R-:W-:-:S04]  /*0360*/  @!P4 IMAD.IADD R19, R12, 0x1, R19 ;  /* 0x000000010c13c824 */ /* 0x000fc800078e0213 */
[----:B------:R-:W5:Y:S06]  /*0370*/  @!P2 LDG.E.U8 R8, desc[UR4][R8.64] ;  /* 0x000000040808a981 */ /* 0x000f6c000c1e1100 */
[----:B------:R-:W5:Y:S01]  /*0380*/  @!P5 LDG.E.U8 R12, desc[UR4][R4.64+0x1] ;  /* 0x00000104040cd981 */ /* 0x000f62000c1e1100 */
[----:B------:R-:W1:Y:S01]  /*0390*/  @!P5 LDC R21, c[0x3][0x10] ;  /* 0x00c00400ff15db82 */ /* 0x000e620000000800 */
[C---:B--2---:R-:W-:Y:S02]  /*03a0*/  @P3 IMAD R10, R15.reuse, R20, RZ ;  /* 0x000000140f0a3224 */ /* 0x044fe400078e02ff */
[----:B0-----:R-:W-:Y:S01]  /*03b0*/  @P3 IMAD R11, R15, R22, RZ ;  /* 0x000000160f0b3224 */ /* 0x001fe200078e02ff */
[----:B------:R-:W-:-:S04]  /*03c0*/  ISETP.GE.U32.OR P3, PT, R18, UR7, !P0 ;  /* 0x0000000712007c0c */ /* 0x000fc8000c766470 */
[----:B------:R-:W0:Y:S01]  /*03d0*/  @!P5 LDC R20, c[0x3][0x34] ;  /* 0x00c00d00ff14db82 */ /* 0x000e220000000800 */
[C---:B---3--:R-:W-:Y:S02]  /*03e0*/  @P1 IMAD R10, R14.reuse, R17, R10 ;  /* 0x000000110e0a1224 */ /* 0x048fe400078e020a */
[----:B----4-:R-:W-:Y:S01]  /*03f0*/  @P1 IMAD R11, R14, R16, R11 ;  /* 0x000000100e0b1224 */ /* 0x010fe200078e020b */
[----:B------:R-:W-:Y:S02]  /*0400*/  @!P4 IADD3 R14, P6, PT, R19, UR8, RZ ;  /* 0x00000008130ecc10 */ /* 0x000fe4000ffde0ff */
[----:B------:R-:W-:Y:S02]  /*0410*/  ISETP.GE.U32.OR P1, PT, R13, UR7, !P1 ;  /* 0x000000070d007c0c */ /* 0x000fe4000cf26470 */
[----:B------:R-:W5:Y:S01]  /*0420*/  @P0 LDC R17, c[0x3][0x8] ;  /* 0x00c00200ff110b82 */ /* 0x000f620000000800 */
[----:B------:R-:W-:Y:S02]  /*0430*/  @!P4 LEA.HI.X.SX32 R15, R19, UR9, 0x1, P6 ;  /* 0x00000009130fcc11 */ /* 0x000fe4000b0f0eff */
[----:B------:R-:W-:-:S02]  /*0440*/  ISETP.GE.U32.OR P6, PT, R13, UR7, !P0 ;  /* 0x000000070d007c0c */ /* 0x000fc4000c7c6470 */
[----:B------:R2:W3:Y:S03]  /*0450*/  @!P3 LDG.E.U8 R13, desc[UR4][R4.64+0x2] ;  /* 0x00000204040db981 */ /* 0x0004e6000c1e1100 */
[----:B------:R-:W4:Y:S01]  /*0460*/  @P0 LDC R16, c[0x3][0x2c] ;  /* 0x00c00b00ff100b82 */ /* 0x000f220000000800 */
[----:B------:R1:W3:Y:S04]  /*0470*/  @!P4 LDG.E.U8 R14, desc[UR4][R14.64] ;  /* 0x000000040e0ec981 */ /* 0x0002e8000c1e1100 */
[----:B------:R-:W3:Y:S03]  /*0480*/  @!P1 LDG.E.U8 R7, desc[UR4][R2.64+0x1] ;  /* 0x0000010402079981 */ /* 0x000ee6000c1e1100 */
[----:B------:R-:W0:Y:S01]  /*0490*/  @!P2 LDC R19, c[0x3][0xc] ;  /* 0x00c00300ff13ab82 */ /* 0x000e220000000800 */
[----:B------:R0:W3:Y:S07]  /*04a0*/  @!P6 LDG.E.U8 R9, desc[UR4][R2.64+0x2] ;  /* 0x000002040209e981 */ /* 0x0000ee000c1e1100 */
[----:B------:R-:W0:Y:S08]  /*04b0*/  @!P2 LDC R18, c[0x3][0x30] ;  /* 0x00c00c00ff12ab82 */ /* 0x000e300000000800 */
[----:B------:R-:W3:Y:S08]  /*04c0*/  @!P3 LDC R22, c[0x3][0x14] ;  /* 0x00c00500ff16bb82 */ /* 0x000ef00000000800 */
[----:B--2---:R-:W2:Y:S01]  /*04d0*/  @!P3 LDC R4, c[0x3][0x38] ;  /* 0x00c00e00ff04bb82 */ /* 0x004ea20000000800 */
[----:B-----5:R-:W-:-:S07]  /*04e0*/  @P0 IMAD R10, R6, R17, R10 ;  /* 0x00000011060a0224 */ /* 0x020fce00078e020a */
[----:B------:R-:W5:Y:S01]  /*04f0*/  @!P4 LDC R5, c[0x3][0x18] ;  /* 0x00c00600ff05cb82 */ /* 0x000f620000000800 */
[----:B----4-:R-:W-:-:S07]  /*0500*/  @P0 IMAD R11, R6, R16, R11 ;  /* 0x00000010060b0224 */ /* 0x010fce00078e020b */
[----:B-1----:R-:W1:Y:S08]  /*0510*/  @!P4 LDC R15, c[0x3][0x3c] ;  /* 0x00c00f00ff0fcb82 */ /* 0x002e700000000800 */
[----:B------:R-:W4:Y:S08]  /*0520*/  @!P1 LDC R23, c[0x3][0x1c] ;  /* 0x00c00700ff179b82 */ /* 0x000f300000000800 */
[----:B------:R-:W4:Y:S01]  /*0530*/  @!P1 LDC R24, c[0x3][0x40] ;  /* 0x00c01000ff189b82 */ /* 0x000f220000000800 */
[----:B0-----:R-:W-:-:S02]  /*0540*/  @!P2 IMAD R10, R8, R19, R10 ;  /* 0x00000013080aa224 */ /* 0x001fc400078e020a */
[----:B------:R-:W-:-:S05]  /*0550*/  @!P2 IMAD R11, R8, R18, R11 ;  /* 0x00000012080ba224 */ /* 0x000fca00078e020b */
[----:B------:R-:W0:Y:S08]  /*0560*/  @!P6 LDC R6, c[0x3][0x20] ;  /* 0x00c00800ff06eb82 */ /* 0x000e300000000800 */
[----:B------:R-:W0:Y:S01]  /*0570*/  @!P6 LDC R16, c[0x3][0x44] ;  /* 0x00c01100ff10eb82 */ /* 0x000e220000000800 */
[C---:B------:R-:W-:Y:S02]  /*0580*/  @!P5 IMAD R10, R12.reuse, R21, R10 ;  /* 0x000000150c0ad224 */ /* 0x040fe400078e020a */
[----:B------:R-:W-:-:S05]  /*0590*/  @!P5 IMAD R11, R12, R20, R11 ;  /* 0x000000140c0bd224 */ /* 0x000fca00078e020b */
[----:B------:R-:W2:Y:S02]  /*05a0*/  LDC.64 R2, c[0x0][0x388] ;  /* 0x0000e200ff027b82 */ /* 0x000ea40000000a00 */
[----:B--2---:R-:W-:-:S04]  /*05b0*/  IMAD.WIDE R2, R0, 0x4, R2 ;  /* 0x0000000400027825 */ /* 0x004fc800078e0202 */
[C---:B---3--:R-:W-:Y:S02]  /*05c0*/  @!P3 IMAD R10, R13.reuse, R22, R10 ;  /* 0x000000160d0ab224 */ /* 0x048fe400078e020a */
[----:B------:R-:W-:Y:S02]  /*05d0*/  @!P3 IMAD R11, R13, R4, R11 ;  /* 0x000000040d0bb224 */ /* 0x000fe400078e020b */
[C---:B-----5:R-:W-:Y:S02]  /*05e0*/  @!P4 IMAD R10, R14.reuse, R5, R10 ;  /* 0x000000050e0ac224 */ /* 0x060fe400078e020a */
[----:B-1----:R-:W-:Y:S02]  /*05f0*/  @!P4 IMAD R11, R14, R15, R11 ;  /* 0x0000000f0e0bc224 */ /* 0x002fe400078e020b */
[C---:B----4-:R-:W-:Y:S02]  /*0600*/  @!P1 IMAD R10, R7.reuse, R23, R10 ;  /* 0x00000017070a9224 */ /* 0x050fe400078e020a */
[----:B------:R-:W-:-:S02]  /*0610*/  @!P1 IMAD R11, R7, R24, R11 ;  /* 0x00000018070b9224 */ /* 0x000fc400078e020b */
[C---:B0-----:R-:W-:Y:S02]  /*0620*/  @!P6 IMAD R10, R9.reuse, R6, R10 ;  /* 0x00000006090ae224 */ /* 0x041fe400078e020a */
[----:B------:R-:W-:-:S03]  /*0630*/  @!P6 IMAD R11, R9, R16, R11 ;  /* 0x00000010090be224 */ /* 0x000fc600078e020b */
[----:B------:R-:W-:Y:S02]  /*0640*/  IABS R4, R10 ;  /* 0x0000000a00047213 */ /* 0x000fe40000000000 */
[----:B------:R-:W-:-:S05]  /*0650*/  IABS R5, R11 ;  /* 0x0000000b00057213 */ /* 0x000fca0000000000 */
[----:B------:R-:W-:-:S05]  /*0660*/  IMAD.IADD R5, R5, 0x1, R4 ;  /* 0x0000000105057824 */ /* 0x000fca00078e0204 */
[----:B------:R-:W-:Y:S01]  /*0670*/  STG.E desc[UR4][R2.64], R5 ;  /* 0x0000000502007986 */ /* 0x000fe2000c101904 */
[----:B------:R-:W-:Y:S05]  /*0680*/  EXIT ;  /* 0x000000000000794d */ /* 0x000fea0003800000 */
.L_x_27:
        /* <DEDUP_REMOVED lines=15> */
.L_x_33:


//--------------------- .text._Z22ConvertRgb2Gray_KernelP8PPMPixeliiPh --------------------------
	.section	.text._Z22ConvertRgb2Gray_KernelP8PPMPixeliiPh,"ax",@progbits
	.align	128
        .global         _Z22ConvertRgb2Gray_KernelP8PPMPixeliiPh
        .type           _Z22ConvertRgb2Gray_KernelP8PPMPixeliiPh,@function
        .size           _Z22ConvertRgb2Gray_KernelP8PPMPixeliiPh,(.L_x_34 - _Z22ConvertRgb2Gray_KernelP8PPMPixeliiPh)
        .other          _Z22ConvertRgb2Gray_KernelP8PPMPixeliiPh,@"STO_CUDA_ENTRY STV_DEFAULT"
_Z22ConvertRgb2Gray_KernelP8PPMPixeliiPh:
.text._Z22ConvertRgb2Gray_KernelP8PPMPixeliiPh:
        /* <DEDUP_REMOVED lines=15> */
[----:B------:R-:W-:Y:S01]  /*00f0*/  IMAD R5, R0, UR6, R5 ;  /* 0x0000000600057c24 */ /* 0x000fe2000f8e0205 */
[----:B------:R-:W2:Y:S03]  /*0100*/  LDCU.64 UR8, c[0x0][0x390] ;  /* 0x00007200ff0877ac */ /* 0x000ea60008000a00 */
[----:B0-----:R-:W-:-:S05]  /*0110*/  IMAD.WIDE R2, R5, 0x3, R2 ;  /* 0x0000000305027825 */ /* 0x001fca00078e0202 */
[----:B-1----:R-:W3:Y:S04]  /*0120*/  LDG.E.U8 R4, desc[UR4][R2.64+0x1] ;  /* 0x0000010402047981 */ /* 0x002ee8000c1e1100 */
[----:B------:R-:W4:Y:S04]  /*0130*/  LDG.E.U8 R0, desc[UR4][R2.64] ;  /* 0x0000000402007981 */ /* 0x000f28000c1e1100 */
[----:B------:R-:W5:Y:S01]  /*0140*/  LDG.E.U8 R6, desc[UR4][R2.64+0x2] ;  /* 0x0000020402067981 */ /* 0x000f62000c1e1100 */
[----:B---3--:R-:W-:Y:S02]  /*0150*/  I2FP.F32.U32 R4, R4 ;  /* 0x0000000400047245 */ /* 0x008fe40000201000 */
[----:B----4-:R-:W-:-:S03]  /*0160*/  I2FP.F32.U32 R0, R0 ;  /* 0x0000000000007245 */ /* 0x010fc60000201000 */
[----:B------:R-:W-:Y:S01]  /*0170*/  FMUL R7, R4, 0.58700001239776611328 ;  /* 0x3f1645a204077820 */ /* 0x000fe20000400000 */
[C---:B--2---:R-:W-:Y:S02]  /*0180*/  IADD3 R4, P0, PT, R5.reuse, UR8, RZ ;  /* 0x0000000805047c10 */ /* 0x044fe4000ff1e0ff */
[----:B-----5:R-:W-:Y:S01]  /*0190*/  I2FP.F32.U32 R9, R6 ;  /* 0x0000000600097245 */ /* 0x020fe20000201000 */
[----:B------:R-:W-:Y:S01]  /*01a0*/  FFMA R0, R0, 0.29899999499320983887, R7 ;  /* 0x3e99168700007823 */ /* 0x000fe20000000007 */
[----:B------:R-:W-:-:S03]  /*01b0*/  LEA.HI.X.SX32 R5, R5, UR9, 0x1, P0 ;  /* 0x0000000905057c11 */ /* 0x000fc600080f0eff */
[----:B------:R-:W-:-:S04]  /*01c0*/  FFMA R0, R9, 0.11400000005960464478, R0 ;  /* 0x3de978d509007823 */ /* 0x000fc80000000000 */
[----:B------:R-:W0:Y:S02]  /*01d0*/  F2I.U32.TRUNC.NTZ R7, R0 ;  /* 0x0000000000077305 */ /* 0x000e24000020f000 */
[----:B0-----:R-:W-:Y:S01]  /*01e0*/  STG.E.U8 desc[UR4][R4.64], R7 ;  /* 0x0000000704007986 */ /* 0x001fe2000c101104 */
[----:B------:R-:W-:Y:S05]  /*01f0*/  EXIT ;  /* 0x000000000000794d */ /* 0x000fea0003800000 */
.L_x_28:
        /* <DEDUP_REMOVED lines=16> */
.L_x_34:


//--------------------- .nv.shared._Z23ComputeEnergy_Kernel_v1PhiiPi --------------------------
	.section	.nv.shared._Z23ComputeEnergy_Kernel_v1PhiiPi,"aw",@nobits
	.sectionflags	@""
.nv.shared._Z23ComputeEnergy_Kernel_v1PhiiPi:
	.zero		2112


//--------------------- .nv.shared.reserved.0     --------------------------
	.section	.nv.shared.reserved.0,"aw",@nobits
	.weak		__nv_reservedSMEM_offset_0_alias
	.size		__nv_reservedSMEM_offset_0_alias, 0, 64
	.other		__nv_reservedSMEM_offset_0_alias,@"STO_CUDA_RESERVED_SHARED STV_DEFAULT"
__nv_reservedSMEM_offset_0_alias:
	.zero		0
	.zero		64


//--------------------- .nv.constant0._Z23ComputeEnergy_Kernel_v1PhiiPi --------------------------
	.section	.nv.constant0._Z23ComputeEnergy_Kernel_v1PhiiPi,"a",@progbits
	.sectionflags	@""
	.align	4
.nv.constant0._Z23ComputeEnergy_Kernel_v1PhiiPi:
	.zero		920


//--------------------- .nv.constant0._Z17removeSeam_KernelP8PPMPixelS0_Piii --------------------------
	.section	.nv.constant0._Z17removeSeam_KernelP8PPMPixelS0_Piii,"a",@progbits
	.sectionflags	@""
	.align	4
.nv.constant0._Z17removeSeam_KernelP8PPMPixelS0_Piii:
	.zero		928


//--------------------- .nv.constant0._Z15FindSeam_KerneliiPiS_ --------------------------
	.section	.nv.constant0._Z15FindSeam_KerneliiPiS_,"a",@progbits
	.sectionflags	@""
	.align	4
.nv.constant0._Z15FindSeam_KerneliiPiS_:
	.zero		920


//--------------------- .nv.constant0._Z20ComputeCumulativeMapPiiS_S_i --------------------------
	.section	.nv.constant0._Z20ComputeCumulativeMapPiiS_S_i,"a",@progbits
	.sectionflags	@""
	.align	4
.nv.constant0._Z20ComputeCumulativeMapPiiS_S_i:
	.zero		932


//--------------------- .nv.constant0._Z27ComputeImportanceMap_KernelPhPiii --------------------------
	.section	.nv.constant0._Z27ComputeImportanceMap_KernelPhPiii,"a",@progbits
	.sectionflags	@""
	.align	4
.nv.constant0._Z27ComputeImportanceMap_KernelPhPiii:
	.zero		920


//--------------------- .nv.constant0._Z22ConvertRgb2Gray_KernelP8PPMPixeliiPh --------------------------
	.section	.nv.constant0._Z22ConvertRgb2Gray_KernelP8PPMPixeliiPh,"a",@progbits
	.sectionflags	@""
	.align	4
.nv.constant0._Z22ConvertRgb2Gray_KernelP8PPMPixeliiPh:
	.zero		920


//--------------------- SYMBOLS --------------------------

	.type		.nv.reservedSmem.offset0,@object
	.size		.nv.reservedSmem.offset0,0x4
	.type		.nv.reservedSmem.cap,@object
	.size		.nv.reservedSmem.cap,0x4
